//
// Generated by NVIDIA NVVM Compiler
//
// Compiler Build ID: CL-36424714
// Cuda compilation tools, release 13.0, V13.0.88
// Based on NVVM 20.0.0
//

.version 9.0
.target sm_100
.address_size 64

	// .globl	_Z10gpu_phase1Piiiiii
.extern .shared .align 16 .b8 shared_mem[];

.visible .entry _Z10gpu_phase1Piiiiii(
	.param .u64 .ptr .align 1 _Z10gpu_phase1Piiiiii_param_0,
	.param .u32 _Z10gpu_phase1Piiiiii_param_1,
	.param .u32 _Z10gpu_phase1Piiiiii_param_2,
	.param .u32 _Z10gpu_phase1Piiiiii_param_3,
	.param .u32 _Z10gpu_phase1Piiiiii_param_4,
	.param .u32 _Z10gpu_phase1Piiiiii_param_5
)
{
	.reg .pred 	%p<19>;
	.reg .b32 	%r<105>;
	.reg .b64 	%rd<5>;

	ld.param.u64 	%rd2, [_Z10gpu_phase1Piiiiii_param_0];
	ld.param.u32 	%r41, [_Z10gpu_phase1Piiiiii_param_1];
	ld.param.u32 	%r42, [_Z10gpu_phase1Piiiiii_param_2];
	ld.param.u32 	%r44, [_Z10gpu_phase1Piiiiii_param_3];
	ld.param.u32 	%r45, [_Z10gpu_phase1Piiiiii_param_4];
	ld.param.u32 	%r43, [_Z10gpu_phase1Piiiiii_param_5];
	cvta.to.global.u64 	%rd3, %rd2;
	mov.u32 	%r1, %tid.x;
	mov.u32 	%r2, %tid.y;
	mul.lo.s32 	%r3, %r41, %r2;
	add.s32 	%r46, %r3, %r1;
	mov.u32 	%r47, %ctaid.x;
	add.s32 	%r48, %r44, %r47;
	mad.lo.s32 	%r4, %r48, %r41, %r1;
	mov.u32 	%r49, %ctaid.y;
	add.s32 	%r50, %r45, %r49;
	mad.lo.s32 	%r5, %r50, %r41, %r2;
	mad.lo.s32 	%r51, %r5, 20010, %r4;
	mul.wide.s32 	%rd4, %r51, 4;
	add.s64 	%rd1, %rd3, %rd4;
	ld.global.u32 	%r52, [%rd1];
	shl.b32 	%r53, %r46, 2;
	mov.u32 	%r54, shared_mem;
	add.s32 	%r6, %r54, %r53;
	st.shared.u32 	[%r6], %r52;
	bar.sync 	0;
	mul.lo.s32 	%r7, %r42, %r41;
	setp.lt.s32 	%p2, %r41, 1;
	setp.ge.s32 	%p3, %r7, %r43;
	or.pred  	%p4, %p2, %p3;
	@%p4 bra 	$L__BB0_22;
	max.s32 	%r55, %r4, %r5;
	setp.lt.s32 	%p1, %r55, %r43;
	add.s32 	%r56, %r7, %r41;
	min.s32 	%r8, %r56, %r43;
	add.s32 	%r57, %r7, 1;
	max.s32 	%r9, %r8, %r57;
	sub.s32 	%r58, %r9, %r7;
	and.b32  	%r10, %r58, 3;
	setp.eq.s32 	%p5, %r10, 0;
	mov.u32 	%r104, %r7;
	@%p5 bra 	$L__BB0_7;
	shl.b32 	%r59, %r3, 2;
	add.s32 	%r100, %r54, %r59;
	shl.b32 	%r61, %r1, 2;
	add.s32 	%r99, %r54, %r61;
	shl.b32 	%r13, %r41, 2;
	neg.s32 	%r98, %r10;
	add.s32 	%r104, %r7, %r10;
	not.pred 	%p6, %p1;
$L__BB0_3:
	.pragma "nounroll";
	@%p6 bra 	$L__BB0_6;
	ld.shared.u32 	%r62, [%r99];
	ld.shared.u32 	%r63, [%r100];
	add.s32 	%r19, %r63, %r62;
	ld.shared.u32 	%r64, [%r6];
	setp.ge.s32 	%p7, %r19, %r64;
	@%p7 bra 	$L__BB0_6;
	st.shared.u32 	[%r6], %r19;
$L__BB0_6:
	bar.sync 	0;
	add.s32 	%r100, %r100, 4;
	add.s32 	%r99, %r99, %r13;
	add.s32 	%r98, %r98, 1;
	setp.ne.s32 	%p8, %r98, 0;
	@%p8 bra 	$L__BB0_3;
$L__BB0_7:
	sub.s32 	%r65, %r7, %r9;
	setp.gt.u32 	%p9, %r65, -4;
	@%p9 bra 	$L__BB0_22;
	sub.s32 	%r66, %r104, %r7;
	add.s32 	%r67, %r66, 3;
	mul.lo.s32 	%r68, %r41, %r67;
	shl.b32 	%r24, %r68, 2;
	shl.b32 	%r69, %r1, 2;
	add.s32 	%r103, %r54, %r69;
	shl.b32 	%r26, %r41, 4;
	add.s32 	%r71, %r66, 2;
	mul.lo.s32 	%r72, %r41, %r71;
	shl.b32 	%r27, %r72, 2;
	mul.lo.s32 	%r73, %r41, %r66;
	add.s32 	%r74, %r73, %r41;
	shl.b32 	%r28, %r74, 2;
	shl.b32 	%r29, %r73, 2;
	sub.s32 	%r75, %r2, %r42;
	mul.lo.s32 	%r76, %r41, %r75;
	shl.b32 	%r77, %r76, 2;
	shl.b32 	%r78, %r104, 2;
	add.s32 	%r79, %r77, %r78;
	add.s32 	%r80, %r79, %r54;
	add.s32 	%r102, %r80, 8;
	not.pred 	%p10, %p1;
$L__BB0_9:
	@%p10 bra 	$L__BB0_12;
	add.s32 	%r81, %r103, %r29;
	ld.shared.u32 	%r82, [%r81];
	ld.shared.u32 	%r83, [%r102+-8];
	add.s32 	%r34, %r83, %r82;
	ld.shared.u32 	%r84, [%r6];
	setp.ge.s32 	%p11, %r34, %r84;
	@%p11 bra 	$L__BB0_12;
	st.shared.u32 	[%r6], %r34;
$L__BB0_12:
	bar.sync 	0;
	@%p10 bra 	$L__BB0_15;
	add.s32 	%r85, %r103, %r28;
	ld.shared.u32 	%r86, [%r85];
	ld.shared.u32 	%r87, [%r102+-4];
	add.s32 	%r35, %r87, %r86;
	ld.shared.u32 	%r88, [%r6];
	setp.ge.s32 	%p13, %r35, %r88;
	@%p13 bra 	$L__BB0_15;
	st.shared.u32 	[%r6], %r35;
$L__BB0_15:
	bar.sync 	0;
	@%p10 bra 	$L__BB0_18;
	add.s32 	%r89, %r103, %r27;
	ld.shared.u32 	%r90, [%r89];
	ld.shared.u32 	%r91, [%r102];
	add.s32 	%r36, %r91, %r90;
	ld.shared.u32 	%r92, [%r6];
	setp.ge.s32 	%p15, %r36, %r92;
	@%p15 bra 	$L__BB0_18;
	st.shared.u32 	[%r6], %r36;
$L__BB0_18:
	bar.sync 	0;
	@%p10 bra 	$L__BB0_21;
	add.s32 	%r93, %r103, %r24;
	ld.shared.u32 	%r94, [%r93];
	ld.shared.u32 	%r95, [%r102+4];
	add.s32 	%r37, %r95, %r94;
	ld.shared.u32 	%r96, [%r6];
	setp.ge.s32 	%p17, %r37, %r96;
	@%p17 bra 	$L__BB0_21;
	st.shared.u32 	[%r6], %r37;
$L__BB0_21:
	bar.sync 	0;
	add.s32 	%r104, %r104, 4;
	add.s32 	%r103, %r103, %r26;
	add.s32 	%r102, %r102, 16;
	setp.lt.s32 	%p18, %r104, %r8;
	@%p18 bra 	$L__BB0_9;
$L__BB0_22:
	ld.shared.u32 	%r97, [%r6];
	st.global.u32 	[%rd1], %r97;
	ret;

}
	// .globl	_Z10gpu_phase2Piiiiiii
.visible .entry _Z10gpu_phase2Piiiiiii(
	.param .u64 .ptr .align 1 _Z10gpu_phase2Piiiiiii_param_0,
	.param .u32 _Z10gpu_phase2Piiiiiii_param_1,
	.param .u32 _Z10gpu_phase2Piiiiiii_param_2,
	.param .u32 _Z10gpu_phase2Piiiiiii_param_3,
	.param .u32 _Z10gpu_phase2Piiiiiii_param_4,
	.param .u32 _Z10gpu_phase2Piiiiiii_param_5,
	.param .u32 _Z10gpu_phase2Piiiiiii_param_6
)
{
	.reg .pred 	%p<29>;
	.reg .b32 	%r<190>;
	.reg .b64 	%rd<7>;

	ld.param.u64 	%rd2, [_Z10gpu_phase2Piiiiiii_param_0];
	ld.param.u32 	%r60, [_Z10gpu_phase2Piiiiiii_param_1];
	ld.param.u32 	%r61, [_Z10gpu_phase2Piiiiiii_param_2];
	ld.param.u32 	%r62, [_Z10gpu_phase2Piiiiiii_param_3];
	ld.param.u32 	%r65, [_Z10gpu_phase2Piiiiiii_param_4];
	ld.param.u32 	%r63, [_Z10gpu_phase2Piiiiiii_param_5];
	ld.param.u32 	%r64, [_Z10gpu_phase2Piiiiiii_param_6];
	cvta.to.global.u64 	%rd3, %rd2;
	mov.u32 	%r1, %tid.x;
	mov.u32 	%r2, %tid.y;
	mad.lo.s32 	%r66, %r60, %r2, %r1;
	mov.u32 	%r3, %ctaid.x;
	add.s32 	%r4, %r62, %r3;
	mov.u32 	%r67, %ctaid.y;
	add.s32 	%r5, %r65, %r67;
	mad.lo.s32 	%r6, %r4, %r60, %r1;
	mad.lo.s32 	%r7, %r5, %r60, %r2;
	mad.lo.s32 	%r68, %r7, 20010, %r6;
	mul.wide.s32 	%rd4, %r68, 4;
	add.s64 	%rd1, %rd3, %rd4;
	ld.global.u32 	%r69, [%rd1];
	mul.lo.s32 	%r8, %r60, %r60;
	add.s32 	%r70, %r66, %r8;
	shl.b32 	%r71, %r70, 2;
	mov.u32 	%r188, shared_mem;
	add.s32 	%r9, %r188, %r71;
	st.shared.u32 	[%r9], %r69;
	mul.lo.s32 	%r10, %r61, %r60;
	add.s32 	%r73, %r10, %r2;
	add.s32 	%r74, %r10, %r1;
	mad.lo.s32 	%r75, %r73, 20010, %r74;
	mul.wide.s32 	%rd5, %r75, 4;
	add.s64 	%rd6, %rd3, %rd5;
	ld.global.u32 	%r76, [%rd6];
	shl.b32 	%r77, %r66, 2;
	add.s32 	%r78, %r188, %r77;
	st.shared.u32 	[%r78], %r76;
	bar.sync 	0;
	setp.lt.s32 	%p2, %r60, 1;
	setp.ge.s32 	%p3, %r10, %r63;
	or.pred  	%p4, %p2, %p3;
	@%p4 bra 	$L__BB1_37;
	max.s32 	%r79, %r6, %r7;
	setp.lt.s32 	%p1, %r79, %r63;
	add.s32 	%r80, %r10, %r60;
	min.s32 	%r11, %r80, %r63;
	add.s32 	%r81, %r10, 1;
	max.s32 	%r12, %r11, %r81;
	sub.s32 	%r82, %r12, %r10;
	and.b32  	%r13, %r82, 3;
	setp.eq.s32 	%p5, %r13, 0;
	mov.u32 	%r189, %r10;
	@%p5 bra 	$L__BB1_10;
	add.s32 	%r83, %r2, %r61;
	add.s32 	%r84, %r83, %r60;
	sub.s32 	%r85, %r84, %r4;
	mul.lo.s32 	%r86, %r60, %r85;
	shl.b32 	%r87, %r86, 2;
	add.s32 	%r184, %r188, %r87;
	sub.s32 	%r89, %r61, %r5;
	mad.lo.s32 	%r90, %r8, %r89, %r8;
	shl.b32 	%r15, %r90, 2;
	shl.b32 	%r91, %r1, 2;
	add.s32 	%r183, %r188, %r91;
	shl.b32 	%r17, %r60, 2;
	sub.s32 	%r92, %r4, %r61;
	mul.lo.s32 	%r93, %r60, %r92;
	shl.b32 	%r18, %r93, 2;
	sub.s32 	%r94, %r7, %r10;
	mul.lo.s32 	%r95, %r60, %r94;
	shl.b32 	%r96, %r95, 2;
	add.s32 	%r182, %r188, %r96;
	neg.s32 	%r181, %r13;
	add.s32 	%r189, %r10, %r13;
	not.pred 	%p6, %p1;
$L__BB1_3:
	.pragma "nounroll";
	@%p6 bra 	$L__BB1_9;
	setp.eq.s32 	%p7, %r64, 1;
	@%p7 bra 	$L__BB1_7;
	add.s32 	%r97, %r183, %r15;
	ld.shared.u32 	%r98, [%r97];
	ld.shared.u32 	%r99, [%r182];
	add.s32 	%r26, %r99, %r98;
	ld.shared.u32 	%r100, [%r9];
	setp.ge.s32 	%p8, %r26, %r100;
	@%p8 bra 	$L__BB1_9;
	st.shared.u32 	[%r9], %r26;
	bra.uni 	$L__BB1_9;
$L__BB1_7:
	add.s32 	%r101, %r183, %r18;
	ld.shared.u32 	%r102, [%r101];
	ld.shared.u32 	%r103, [%r184];
	add.s32 	%r27, %r103, %r102;
	ld.shared.u32 	%r104, [%r9];
	setp.ge.s32 	%p9, %r27, %r104;
	@%p9 bra 	$L__BB1_9;
	st.shared.u32 	[%r9], %r27;
$L__BB1_9:
	bar.sync 	0;
	add.s32 	%r184, %r184, 4;
	add.s32 	%r183, %r183, %r17;
	add.s32 	%r182, %r182, 4;
	add.s32 	%r181, %r181, 1;
	setp.ne.s32 	%p10, %r181, 0;
	@%p10 bra 	$L__BB1_3;
$L__BB1_10:
	sub.s32 	%r105, %r10, %r12;
	setp.gt.u32 	%p11, %r105, -4;
	@%p11 bra 	$L__BB1_37;
	add.s32 	%r107, %r3, %r189;
	add.s32 	%r108, %r107, %r62;
	not.b32 	%r109, %r60;
	mad.lo.s32 	%r110, %r61, %r109, %r108;
	add.s32 	%r111, %r110, 3;
	mul.lo.s32 	%r112, %r60, %r111;
	shl.b32 	%r113, %r112, 2;
	shl.b32 	%r114, %r1, 2;
	add.s32 	%r33, %r113, %r114;
	shl.b32 	%r34, %r60, 4;
	sub.s32 	%r115, 1, %r5;
	mad.lo.s32 	%r116, %r60, %r115, %r189;
	add.s32 	%r117, %r116, 3;
	mul.lo.s32 	%r118, %r60, %r117;
	shl.b32 	%r119, %r118, 2;
	add.s32 	%r35, %r119, %r114;
	add.s32 	%r120, %r110, 2;
	mul.lo.s32 	%r121, %r60, %r120;
	shl.b32 	%r122, %r121, 2;
	add.s32 	%r36, %r122, %r114;
	add.s32 	%r123, %r116, 2;
	mul.lo.s32 	%r124, %r60, %r123;
	shl.b32 	%r125, %r124, 2;
	add.s32 	%r37, %r125, %r114;
	add.s32 	%r126, %r2, %r60;
	sub.s32 	%r127, %r126, %r4;
	mul.lo.s32 	%r128, %r60, %r127;
	shl.b32 	%r129, %r128, 2;
	shl.b32 	%r130, %r189, 2;
	add.s32 	%r131, %r129, %r130;
	add.s32 	%r132, %r131, %r188;
	add.s32 	%r187, %r132, 8;
	sub.s32 	%r133, %r5, %r61;
	mad.lo.s32 	%r134, %r60, %r133, %r2;
	sub.s32 	%r135, %r134, %r61;
	mul.lo.s32 	%r136, %r60, %r135;
	shl.b32 	%r137, %r136, 2;
	add.s32 	%r138, %r137, %r130;
	add.s32 	%r139, %r138, %r188;
	add.s32 	%r186, %r139, 8;
	mul.lo.s32 	%r140, %r60, %r110;
	shl.b32 	%r141, %r140, 2;
	add.s32 	%r40, %r141, %r114;
	mul.lo.s32 	%r142, %r60, %r116;
	add.s32 	%r143, %r142, %r60;
	shl.b32 	%r144, %r143, 2;
	add.s32 	%r41, %r144, %r114;
	add.s32 	%r145, %r140, %r60;
	shl.b32 	%r146, %r145, 2;
	add.s32 	%r42, %r146, %r114;
	shl.b32 	%r147, %r142, 2;
	add.s32 	%r43, %r147, %r114;
	not.pred 	%p12, %p1;
$L__BB1_12:
	@%p12 bra 	$L__BB1_18;
	setp.ne.s32 	%p13, %r64, 1;
	@%p13 bra 	$L__BB1_16;
	add.s32 	%r152, %r188, %r40;
	ld.shared.u32 	%r153, [%r152];
	ld.shared.u32 	%r154, [%r187+-8];
	add.s32 	%r48, %r154, %r153;
	ld.shared.u32 	%r155, [%r9];
	setp.ge.s32 	%p15, %r48, %r155;
	@%p15 bra 	$L__BB1_18;
	st.shared.u32 	[%r9], %r48;
	bra.uni 	$L__BB1_18;
$L__BB1_16:
	add.s32 	%r148, %r188, %r43;
	ld.shared.u32 	%r149, [%r148];
	ld.shared.u32 	%r150, [%r186+-8];
	add.s32 	%r49, %r150, %r149;
	ld.shared.u32 	%r151, [%r9];
	setp.ge.s32 	%p14, %r49, %r151;
	@%p14 bra 	$L__BB1_18;
	st.shared.u32 	[%r9], %r49;
$L__BB1_18:
	bar.sync 	0;
	@%p12 bra 	$L__BB1_24;
	setp.eq.s32 	%p17, %r64, 1;
	@%p17 bra 	$L__BB1_22;
	add.s32 	%r156, %r188, %r41;
	ld.shared.u32 	%r157, [%r156];
	ld.shared.u32 	%r158, [%r186+-4];
	add.s32 	%r50, %r158, %r157;
	ld.shared.u32 	%r159, [%r9];
	setp.ge.s32 	%p18, %r50, %r159;
	@%p18 bra 	$L__BB1_24;
	st.shared.u32 	[%r9], %r50;
	bra.uni 	$L__BB1_24;
$L__BB1_22:
	add.s32 	%r160, %r188, %r42;
	ld.shared.u32 	%r161, [%r160];
	ld.shared.u32 	%r162, [%r187+-4];
	add.s32 	%r51, %r162, %r161;
	ld.shared.u32 	%r163, [%r9];
	setp.ge.s32 	%p19, %r51, %r163;
	@%p19 bra 	$L__BB1_24;
	st.shared.u32 	[%r9], %r51;
$L__BB1_24:
	bar.sync 	0;
	@%p12 bra 	$L__BB1_30;
	setp.eq.s32 	%p21, %r64, 1;
	@%p21 bra 	$L__BB1_28;
	add.s32 	%r164, %r188, %r37;
	ld.shared.u32 	%r165, [%r164];
	ld.shared.u32 	%r166, [%r186];
	add.s32 	%r52, %r166, %r165;
	ld.shared.u32 	%r167, [%r9];
	setp.ge.s32 	%p22, %r52, %r167;
	@%p22 bra 	$L__BB1_30;
	st.shared.u32 	[%r9], %r52;
	bra.uni 	$L__BB1_30;
$L__BB1_28:
	add.s32 	%r168, %r188, %r36;
	ld.shared.u32 	%r169, [%r168];
	ld.shared.u32 	%r170, [%r187];
	add.s32 	%r53, %r170, %r169;
	ld.shared.u32 	%r171, [%r9];
	setp.ge.s32 	%p23, %r53, %r171;
	@%p23 bra 	$L__BB1_30;
	st.shared.u32 	[%r9], %r53;
$L__BB1_30:
	bar.sync 	0;
	@%p12 bra 	$L__BB1_36;
	setp.eq.s32 	%p25, %r64, 1;
	@%p25 bra 	$L__BB1_34;
	add.s32 	%r172, %r188, %r35;
	ld.shared.u32 	%r173, [%r172];
	ld.shared.u32 	%r174, [%r186+4];
	add.s32 	%r54, %r174, %r173;
	ld.shared.u32 	%r175, [%r9];
	setp.ge.s32 	%p26, %r54, %r175;
	@%p26 bra 	$L__BB1_36;
	st.shared.u32 	[%r9], %r54;
	bra.uni 	$L__BB1_36;
$L__BB1_34:
	add.s32 	%r176, %r188, %r33;
	ld.shared.u32 	%r177, [%r176];
	ld.shared.u32 	%r178, [%r187+4];
	add.s32 	%r55, %r178, %r177;
	ld.shared.u32 	%r179, [%r9];
	setp.ge.s32 	%p27, %r55, %r179;
	@%p27 bra 	$L__BB1_36;
	st.shared.u32 	[%r9], %r55;
$L__BB1_36:
	bar.sync 	0;
	add.s32 	%r189, %r189, 4;
	add.s32 	%r188, %r188, %r34;
	add.s32 	%r187, %r187, 16;
	add.s32 	%r186, %r186, 16;
	setp.lt.s32 	%p28, %r189, %r11;
	@%p28 bra 	$L__BB1_12;
$L__BB1_37:
	ld.shared.u32 	%r180, [%r9];
	st.global.u32 	[%rd1], %r180;
	ret;

}
	// .globl	_Z10gpu_phase3Piiiiii
.visible .entry _Z10gpu_phase3Piiiiii(
	.param .u64 .ptr .align 1 _Z10gpu_phase3Piiiiii_param_0,
	.param .u32 _Z10gpu_phase3Piiiiii_param_1,
	.param .u32 _Z10gpu_phase3Piiiiii_param_2,
	.param .u32 _Z10gpu_phase3Piiiiii_param_3,
	.param .u32 _Z10gpu_phase3Piiiiii_param_4,
	.param .u32 _Z10gpu_phase3Piiiiii_param_5
)
{
	.reg .pred 	%p<19>;
	.reg .b32 	%r<121>;
	.reg .b64 	%rd<9>;

	ld.param.u64 	%rd2, [_Z10gpu_phase3Piiiiii_param_0];
	ld.param.u32 	%r41, [_Z10gpu_phase3Piiiiii_param_1];
	ld.param.u32 	%r42, [_Z10gpu_phase3Piiiiii_param_2];
	ld.param.u32 	%r44, [_Z10gpu_phase3Piiiiii_param_3];
	ld.param.u32 	%r45, [_Z10gpu_phase3Piiiiii_param_4];
	ld.param.u32 	%r43, [_Z10gpu_phase3Piiiiii_param_5];
	cvta.to.global.u64 	%rd3, %rd2;
	mov.u32 	%r1, %tid.x;
	mov.u32 	%r2, %tid.y;
	mad.lo.s32 	%r46, %r41, %r2, %r1;
	mov.u32 	%r47, %ctaid.x;
	add.s32 	%r48, %r44, %r47;
	mov.u32 	%r49, %ctaid.y;
	add.s32 	%r50, %r45, %r49;
	mad.lo.s32 	%r3, %r48, %r41, %r1;
	mad.lo.s32 	%r4, %r50, %r41, %r2;
	mul.lo.s32 	%r51, %r4, 20010;
	add.s32 	%r52, %r51, %r3;
	mul.wide.s32 	%rd4, %r52, 4;
	add.s64 	%rd1, %rd3, %rd4;
	ld.global.u32 	%r53, [%rd1];
	shl.b32 	%r54, %r46, 2;
	mov.u32 	%r55, shared_mem;
	add.s32 	%r5, %r55, %r54;
	st.shared.u32 	[%r5], %r53;
	mul.lo.s32 	%r6, %r42, %r41;
	add.s32 	%r56, %r6, %r1;
	add.s32 	%r57, %r56, %r51;
	mul.wide.s32 	%rd5, %r57, 4;
	add.s64 	%rd6, %rd3, %rd5;
	ld.global.u32 	%r58, [%rd6];
	mul.lo.s32 	%r7, %r41, %r41;
	shl.b32 	%r59, %r7, 2;
	add.s32 	%r60, %r5, %r59;
	st.shared.u32 	[%r60], %r58;
	add.s32 	%r61, %r6, %r2;
	mad.lo.s32 	%r62, %r61, 20010, %r3;
	mul.wide.s32 	%rd7, %r62, 4;
	add.s64 	%rd8, %rd3, %rd7;
	ld.global.u32 	%r63, [%rd8];
	add.s32 	%r64, %r60, %r59;
	st.shared.u32 	[%r64], %r63;
	bar.sync 	0;
	setp.lt.s32 	%p2, %r41, 1;
	setp.ge.s32 	%p3, %r6, %r43;
	or.pred  	%p4, %p2, %p3;
	@%p4 bra 	$L__BB2_22;
	max.s32 	%r65, %r3, %r4;
	setp.lt.s32 	%p1, %r65, %r43;
	add.s32 	%r66, %r6, %r41;
	min.s32 	%r8, %r66, %r43;
	add.s32 	%r67, %r6, 1;
	max.s32 	%r9, %r8, %r67;
	sub.s32 	%r68, %r9, %r6;
	and.b32  	%r10, %r68, 3;
	setp.eq.s32 	%p5, %r10, 0;
	mov.u32 	%r120, %r6;
	@%p5 bra 	$L__BB2_7;
	add.s32 	%r69, %r2, %r41;
	mul.lo.s32 	%r70, %r41, %r69;
	shl.b32 	%r71, %r70, 2;
	add.s32 	%r116, %r55, %r71;
	shl.b32 	%r73, %r7, 3;
	shl.b32 	%r74, %r1, 2;
	add.s32 	%r75, %r73, %r74;
	add.s32 	%r115, %r55, %r75;
	shl.b32 	%r13, %r41, 2;
	neg.s32 	%r114, %r10;
	add.s32 	%r120, %r6, %r10;
	not.pred 	%p6, %p1;
$L__BB2_3:
	.pragma "nounroll";
	@%p6 bra 	$L__BB2_6;
	ld.shared.u32 	%r76, [%r115];
	ld.shared.u32 	%r77, [%r116];
	add.s32 	%r19, %r77, %r76;
	ld.shared.u32 	%r78, [%r5];
	setp.ge.s32 	%p7, %r19, %r78;
	@%p7 bra 	$L__BB2_6;
	st.shared.u32 	[%r5], %r19;
$L__BB2_6:
	bar.sync 	0;
	add.s32 	%r116, %r116, 4;
	add.s32 	%r115, %r115, %r13;
	add.s32 	%r114, %r114, 1;
	setp.ne.s32 	%p8, %r114, 0;
	@%p8 bra 	$L__BB2_3;
$L__BB2_7:
	sub.s32 	%r79, %r6, %r9;
	setp.gt.u32 	%p9, %r79, -4;
	@%p9 bra 	$L__BB2_22;
	sub.s32 	%r80, 2, %r42;
	mad.lo.s32 	%r81, %r41, %r80, %r120;
	mul.lo.s32 	%r82, %r41, %r81;
	shl.b32 	%r24, %r82, 2;
	shl.b32 	%r83, %r1, 2;
	add.s32 	%r119, %r55, %r83;
	shl.b32 	%r26, %r41, 4;
	add.s32 	%r85, %r2, %r41;
	sub.s32 	%r86, %r85, %r42;
	mul.lo.s32 	%r87, %r41, %r86;
	shl.b32 	%r88, %r87, 2;
	shl.b32 	%r89, %r120, 2;
	add.s32 	%r90, %r88, %r89;
	add.s32 	%r91, %r90, %r55;
	add.s32 	%r118, %r91, 8;
	add.s32 	%r92, %r82, %r41;
	shl.b32 	%r28, %r92, 2;
	add.s32 	%r93, %r81, 3;
	mul.lo.s32 	%r94, %r41, %r93;
	shl.b32 	%r29, %r94, 2;
	add.s32 	%r95, %r81, 2;
	mul.lo.s32 	%r96, %r41, %r95;
	shl.b32 	%r30, %r96, 2;
	not.pred 	%p10, %p1;
$L__BB2_9:
	@%p10 bra 	$L__BB2_12;
	add.s32 	%r97, %r119, %r24;
	ld.shared.u32 	%r98, [%r97];
	ld.shared.u32 	%r99, [%r118+-8];
	add.s32 	%r34, %r99, %r98;
	ld.shared.u32 	%r100, [%r5];
	setp.ge.s32 	%p11, %r34, %r100;
	@%p11 bra 	$L__BB2_12;
	st.shared.u32 	[%r5], %r34;
$L__BB2_12:
	bar.sync 	0;
	@%p10 bra 	$L__BB2_15;
	add.s32 	%r101, %r119, %r28;
	ld.shared.u32 	%r102, [%r101];
	ld.shared.u32 	%r103, [%r118+-4];
	add.s32 	%r35, %r103, %r102;
	ld.shared.u32 	%r104, [%r5];
	setp.ge.s32 	%p13, %r35, %r104;
	@%p13 bra 	$L__BB2_15;
	st.shared.u32 	[%r5], %r35;
$L__BB2_15:
	bar.sync 	0;
	@%p10 bra 	$L__BB2_18;
	add.s32 	%r105, %r119, %r30;
	ld.shared.u32 	%r106, [%r105];
	ld.shared.u32 	%r107, [%r118];
	add.s32 	%r36, %r107, %r106;
	ld.shared.u32 	%r108, [%r5];
	setp.ge.s32 	%p15, %r36, %r108;
	@%p15 bra 	$L__BB2_18;
	st.shared.u32 	[%r5], %r36;
$L__BB2_18:
	bar.sync 	0;
	@%p10 bra 	$L__BB2_21;
	add.s32 	%r109, %r119, %r29;
	ld.shared.u32 	%r110, [%r109];
	ld.shared.u32 	%r111, [%r118+4];
	add.s32 	%r37, %r111, %r110;
	ld.shared.u32 	%r112, [%r5];
	setp.ge.s32 	%p17, %r37, %r112;
	@%p17 bra 	$L__BB2_21;
	st.shared.u32 	[%r5], %r37;
$L__BB2_21:
	bar.sync 	0;
	add.s32 	%r120, %r120, 4;
	add.s32 	%r119, %r119, %r26;
	add.s32 	%r118, %r118, 16;
	setp.lt.s32 	%p18, %r120, %r8;
	@%p18 bra 	$L__BB2_9;
$L__BB2_22:
	ld.shared.u32 	%r113, [%r5];
	st.global.u32 	[%rd1], %r113;
	ret;

}


// ===== COMPILED SASS (sm_100) =====

	.target	sm_100

	.elftype	@"ET_EXEC"


//--------------------- .note.nv.tkinfo           --------------------------
	.section	.note.nv.tkinfo,"",@"SHT_NOTE"
	.sectionflags	@"SHF_NOTE_NV_TKINFO"
	.tkinfo
        /*0018*/ 	.word	0x00000002
        /*0030*/ 	.string	""
        /*0030*/ 	.string	"ptxas"
        /*0030*/ 	.string	"Cuda compilation tools, release 13.0, V13.0.88"
        /*0030*/ 	.string	"Build cuda_13.0.r13.0/compiler.36424714_0"
        /*0030*/ 	.string	"-arch sm_100 -m 64 "



//--------------------- .note.nv.cuinfo           --------------------------
	.section	.note.nv.cuinfo,"",@"SHT_NOTE"
	.sectionflags	@"SHF_NOTE_NV_CUINFO"
        /*0018*/ 	.short	0x0002
        /*001a*/ 	.short	0x0064
        /*001c*/ 	.short	0x0082
	.zero		2


//--------------------- .nv.info                  --------------------------
	.section	.nv.info,"",@"SHT_CUDA_INFO"
	.align	4


	//----- nvinfo : EIATTR_REGCOUNT
	.align		4
        /*0000*/ 	.byte	0x04, 0x2f
        /*0002*/ 	.short	(.L_1 - .L_0)
	.align		4
.L_0:
        /*0004*/ 	.word	index@(_Z10gpu_phase1Piiiiii)
        /*0008*/ 	.word	0x00000013


	//----- nvinfo : EIATTR_FRAME_SIZE
	.align		4
.L_1:
        /*000c*/ 	.byte	0x04, 0x11
        /*000e*/ 	.short	(.L_3 - .L_2)
	.align		4
.L_2:
        /*0010*/ 	.word	index@(_Z10gpu_phase1Piiiiii)
        /*0014*/ 	.word	0x00000000


	//----- nvinfo : EIATTR_REGCOUNT
	.align		4
.L_3:
        /*0018*/ 	.byte	0x04, 0x2f
        /*001a*/ 	.short	(.L_5 - .L_4)
	.align		4
.L_4:
        /*001c*/ 	.word	index@(_Z10gpu_phase2Piiiiiii)
        /*0020*/ 	.word	0x00000019


	//----- nvinfo : EIATTR_FRAME_SIZE
	.align		4
.L_5:
        /*0024*/ 	.byte	0x04, 0x11
        /*0026*/ 	.short	(.L_7 - .L_6)
	.align		4
.L_6:
        /*0028*/ 	.word	index@(_Z10gpu_phase2Piiiiiii)
        /*002c*/ 	.word	0x00000000


	//----- nvinfo : EIATTR_REGCOUNT
	.align		4
.L_7:
        /*0030*/ 	.byte	0x04, 0x2f
        /*0032*/ 	.short	(.L_9 - .L_8)
	.align		4
.L_8:
        /*0034*/ 	.word	index@(_Z10gpu_phase3Piiiiii)
        /*0038*/ 	.word	0x00000018


	//----- nvinfo : EIATTR_FRAME_SIZE
	.align		4
.L_9:
        /*003c*/ 	.byte	0x04, 0x11
        /*003e*/ 	.short	(.L_11 - .L_10)
	.align		4
.L_10:
        /*0040*/ 	.word	index@(_Z10gpu_phase3Piiiiii)
        /*0044*/ 	.word	0x00000000


	//----- nvinfo : EIATTR_MIN_STACK_SIZE
	.align		4
.L_11:
        /*0048*/ 	.byte	0x04, 0x12
        /*004a*/ 	.short	(.L_13 - .L_12)
	.align		4
.L_12:
        /*004c*/ 	.word	index@(_Z10gpu_phase3Piiiiii)
        /*0050*/ 	.word	0x00000000


	//----- nvinfo : EIATTR_MIN_STACK_SIZE
	.align		4
.L_13:
        /*0054*/ 	.byte	0x04, 0x12
        /*0056*/ 	.short	(.L_15 - .L_14)
	.align		4
.L_14:
        /*0058*/ 	.word	index@(_Z10gpu_phase2Piiiiiii)
        /*005c*/ 	.word	0x00000000


	//----- nvinfo : EIATTR_MIN_STACK_SIZE
	.align		4
.L_15:
        /*0060*/ 	.byte	0x04, 0x12
        /*0062*/ 	.short	(.L_17 - .L_16)
	.align		4
.L_16:
        /*0064*/ 	.word	index@(_Z10gpu_phase1Piiiiii)
        /*0068*/ 	.word	0x00000000
.L_17:


//--------------------- .nv.compat                --------------------------
	.section	.nv.compat,"",@"SHT_CUDA_COMPAT_INFO"
	.align	4
        /*0000*/ 	.byte	0x02, 0x09, 0x00, 0x00, 0x02, 0x02, 0x01, 0x00, 0x02, 0x05, 0x05, 0x00, 0x03, 0x07, 0x01, 0x01
        /*0010*/ 	.byte	0x02, 0x03, 0x00, 0x00, 0x02, 0x06, 0x01, 0x00, 0x04, 0x0b, 0x08, 0x00, 0x09, 0x00, 0x00, 0x00
        /*0020*/ 	.byte	0x00, 0x00, 0x00, 0x00


//--------------------- .nv.info._Z10gpu_phase3Piiiiii --------------------------
	.section	.nv.info._Z10gpu_phase3Piiiiii,"",@"SHT_CUDA_INFO"
	.sectionflags	@""
	.align	4


	//----- nvinfo : EIATTR_CUDA_API_VERSION
	.align		4
        /*0000*/ 	.byte	0x04, 0x37
        /*0002*/ 	.short	(.L_19 - .L_18)
.L_18:
        /*0004*/ 	.word	0x00000082


	//----- nvinfo : EIATTR_KPARAM_INFO
	.align		4
.L_19:
        /*0008*/ 	.byte	0x04, 0x17
        /*000a*/ 	.short	(.L_21 - .L_20)
.L_20:
        /*000c*/ 	.word	0x00000000
        /*0010*/ 	.short	0x0005
        /*0012*/ 	.short	0x0018
        /*0014*/ 	.byte	0x00, 0xf0, 0x11, 0x00


	//----- nvinfo : EIATTR_KPARAM_INFO
	.align		4
.L_21:
        /*0018*/ 	.byte	0x04, 0x17
        /*001a*/ 	.short	(.L_23 - .L_22)
.L_22:
        /*001c*/ 	.word	0x00000000
        /*0020*/ 	.short	0x0004
        /*0022*/ 	.short	0x0014
        /*0024*/ 	.byte	0x00, 0xf0, 0x11, 0x00


	//----- nvinfo : EIATTR_KPARAM_INFO
	.align		4
.L_23:
        /*0028*/ 	.byte	0x04, 0x17
        /*002a*/ 	.short	(.L_25 - .L_24)
.L_24:
        /*002c*/ 	.word	0x00000000
        /*0030*/ 	.short	0x0003
        /*0032*/ 	.short	0x0010
        /*0034*/ 	.byte	0x00, 0xf0, 0x11, 0x00


	//----- nvinfo : EIATTR_KPARAM_INFO
	.align		4
.L_25:
        /*0038*/ 	.byte	0x04, 0x17
        /*003a*/ 	.short	(.L_27 - .L_26)
.L_26:
        /*003c*/ 	.word	0x00000000
        /*0040*/ 	.short	0x0002
        /*0042*/ 	.short	0x000c
        /*0044*/ 	.byte	0x00, 0xf0, 0x11, 0x00


	//----- nvinfo : EIATTR_KPARAM_INFO
	.align		4
.L_27:
        /*0048*/ 	.byte	0x04, 0x17
        /*004a*/ 	.short	(.L_29 - .L_28)
.L_28:
        /*004c*/ 	.word	0x00000000
        /*0050*/ 	.short	0x0001
        /*0052*/ 	.short	0x0008
        /*0054*/ 	.byte	0x00, 0xf0, 0x11, 0x00


	//----- nvinfo : EIATTR_KPARAM_INFO
	.align		4
.L_29:
        /*0058*/ 	.byte	0x04, 0x17
        /*005a*/ 	.short	(.L_31 - .L_30)
.L_30:
        /*005c*/ 	.word	0x00000000
        /*0060*/ 	.short	0x0000
        /*0062*/ 	.short	0x0000
        /*0064*/ 	.byte	0x00, 0xf5, 0x21, 0x00


	//----- nvinfo : EIATTR_SPARSE_MMA_MASK
	.align		4
.L_31:
        /*0068*/ 	.byte	0x03, 0x50
        /*006a*/ 	.short	0x0000


	//----- nvinfo : EIATTR_MAXREG_COUNT
	.align		4
        /*006c*/ 	.byte	0x03, 0x1b
        /*006e*/ 	.short	0x00ff


	//----- nvinfo : EIATTR_NUM_BARRIERS
	.align		4
        /*0070*/ 	.byte	0x02, 0x4c
        /*0072*/ 	.byte	0x01
	.zero		1


	//----- nvinfo : EIATTR_MERCURY_ISA_VERSION
	.align		4
        /*0074*/ 	.byte	0x03, 0x5f
        /*0076*/ 	.short	0x0101


	//----- nvinfo : EIATTR_VRC_CTA_INIT_COUNT
	.align		4
        /*0078*/ 	.byte	0x02, 0x4a
	.zero		1
	.zero		1


	//----- nvinfo : EIATTR_EXIT_INSTR_OFFSETS
	.align		4
        /*007c*/ 	.byte	0x04, 0x1c
        /*007e*/ 	.short	(.L_33 - .L_32)


	//   ....[0]....
.L_32:
        /*0080*/ 	.word	0x000008f0


	//----- nvinfo : EIATTR_CRS_STACK_SIZE
	.align		4
.L_33:
        /*0084*/ 	.byte	0x04, 0x1e
        /*0086*/ 	.short	(.L_35 - .L_34)
.L_34:
        /*0088*/ 	.word	0x00000000


	//----- nvinfo : EIATTR_CBANK_PARAM_SIZE
	.align		4
.L_35:
        /*008c*/ 	.byte	0x03, 0x19
        /*008e*/ 	.short	0x001c


	//----- nvinfo : EIATTR_PARAM_CBANK
	.align		4
        /*0090*/ 	.byte	0x04, 0x0a
        /*0092*/ 	.short	(.L_37 - .L_36)
	.align		4
.L_36:
        /*0094*/ 	.word	index@(.nv.constant0._Z10gpu_phase3Piiiiii)
        /*0098*/ 	.short	0x0380
        /*009a*/ 	.short	0x001c


	//----- nvinfo : EIATTR_SW_WAR
	.align		4
.L_37:
        /*009c*/ 	.byte	0x04, 0x36
        /*009e*/ 	.short	(.L_39 - .L_38)
.L_38:
        /*00a0*/ 	.word	0x00000008
.L_39:


//--------------------- .nv.info._Z10gpu_phase2Piiiiiii --------------------------
	.section	.nv.info._Z10gpu_phase2Piiiiiii,"",@"SHT_CUDA_INFO"
	.sectionflags	@""
	.align	4


	//----- nvinfo : EIATTR_CUDA_API_VERSION
	.align		4
        /*0000*/ 	.byte	0x04, 0x37
        /*0002*/ 	.short	(.L_41 - .L_40)
.L_40:
        /*0004*/ 	.word	0x00000082


	//----- nvinfo : EIATTR_KPARAM_INFO
	.align		4
.L_41:
        /*0008*/ 	.byte	0x04, 0x17
        /*000a*/ 	.short	(.L_43 - .L_42)
.L_42:
        /*000c*/ 	.word	0x00000000
        /*0010*/ 	.short	0x0006
        /*0012*/ 	.short	0x001c
        /*0014*/ 	.byte	0x00, 0xf0, 0x11, 0x00


	//----- nvinfo : EIATTR_KPARAM_INFO
	.align		4
.L_43:
        /*0018*/ 	.byte	0x04, 0x17
        /*001a*/ 	.short	(.L_45 - .L_44)
.L_44:
        /*001c*/ 	.word	0x00000000
        /*0020*/ 	.short	0x0005
        /*0022*/ 	.short	0x0018
        /*0024*/ 	.byte	0x00, 0xf0, 0x11, 0x00


	//----- nvinfo : EIATTR_KPARAM_INFO
	.align		4
.L_45:
        /*0028*/ 	.byte	0x04, 0x17
        /*002a*/ 	.short	(.L_47 - .L_46)
.L_46:
        /*002c*/ 	.word	0x00000000
        /*0030*/ 	.short	0x0004
        /*0032*/ 	.short	0x0014
        /*0034*/ 	.byte	0x00, 0xf0, 0x11, 0x00


	//----- nvinfo : EIATTR_KPARAM_INFO
	.align		4
.L_47:
        /*0038*/ 	.byte	0x04, 0x17
        /*003a*/ 	.short	(.L_49 - .L_48)
.L_48:
        /*003c*/ 	.word	0x00000000
        /*0040*/ 	.short	0x0003
        /*0042*/ 	.short	0x0010
        /*0044*/ 	.byte	0x00, 0xf0, 0x11, 0x00


	//----- nvinfo : EIATTR_KPARAM_INFO
	.align		4
.L_49:
        /*0048*/ 	.byte	0x04, 0x17
        /*004a*/ 	.short	(.L_51 - .L_50)
.L_50:
        /*004c*/ 	.word	0x00000000
        /*0050*/ 	.short	0x0002
        /*0052*/ 	.short	0x000c
        /*0054*/ 	.byte	0x00, 0xf0, 0x11, 0x00


	//----- nvinfo : EIATTR_KPARAM_INFO
	.align		4
.L_51:
        /*0058*/ 	.byte	0x04, 0x17
        /*005a*/ 	.short	(.L_53 - .L_52)
.L_52:
        /*005c*/ 	.word	0x00000000
        /*0060*/ 	.short	0x0001
        /*0062*/ 	.short	0x0008
        /*0064*/ 	.byte	0x00, 0xf0, 0x11, 0x00


	//----- nvinfo : EIATTR_KPARAM_INFO
	.align		4
.L_53:
        /*0068*/ 	.byte	0x04, 0x17
        /*006a*/ 	.short	(.L_55 - .L_54)
.L_54:
        /*006c*/ 	.word	0x00000000
        /*0070*/ 	.short	0x0000
        /*0072*/ 	.short	0x0000
        /*0074*/ 	.byte	0x00, 0xf5, 0x21, 0x00


	//----- nvinfo : EIATTR_SPARSE_MMA_MASK
	.align		4
.L_55:
        /*0078*/ 	.byte	0x03, 0x50
        /*007a*/ 	.short	0x0000


	//----- nvinfo : EIATTR_MAXREG_COUNT
	.align		4
        /*007c*/ 	.byte	0x03, 0x1b
        /*007e*/ 	.short	0x00ff


	//----- nvinfo : EIATTR_NUM_BARRIERS
	.align		4
        /*0080*/ 	.byte	0x02, 0x4c
        /*0082*/ 	.byte	0x01
	.zero		1


	//----- nvinfo : EIATTR_MERCURY_ISA_VERSION
	.align		4
        /*0084*/ 	.byte	0x03, 0x5f
        /*0086*/ 	.short	0x0101


	//----- nvinfo : EIATTR_VRC_CTA_INIT_COUNT
	.align		4
        /*0088*/ 	.byte	0x02, 0x4a
	.zero		1
	.zero		1


	//----- nvinfo : EIATTR_EXIT_INSTR_OFFSETS
	.align		4
        /*008c*/ 	.byte	0x04, 0x1c
        /*008e*/ 	.short	(.L_57 - .L_56)


	//   ....[0]....
.L_56:
        /*0090*/ 	.word	0x00000e00


	//----- nvinfo : EIATTR_CRS_STACK_SIZE
	.align		4
.L_57:
        /*0094*/ 	.byte	0x04, 0x1e
        /*0096*/ 	.short	(.L_59 - .L_58)
.L_58:
        /*0098*/ 	.word	0x00000000


	//----- nvinfo : EIATTR_CBANK_PARAM_SIZE
	.align		4
.L_59:
        /*009c*/ 	.byte	0x03, 0x19
        /*009e*/ 	.short	0x0020


	//----- nvinfo : EIATTR_PARAM_CBANK
	.align		4
        /*00a0*/ 	.byte	0x04, 0x0a
        /*00a2*/ 	.short	(.L_61 - .L_60)
	.align		4
.L_60:
        /*00a4*/ 	.word	index@(.nv.constant0._Z10gpu_phase2Piiiiiii)
        /*00a8*/ 	.short	0x0380
        /*00aa*/ 	.short	0x0020


	//----- nvinfo : EIATTR_SW_WAR
	.align		4
.L_61:
        /*00ac*/ 	.byte	0x04, 0x36
        /*00ae*/ 	.short	(.L_63 - .L_62)
.L_62:
        /*00b0*/ 	.word	0x00000008
.L_63:


//--------------------- .nv.info._Z10gpu_phase1Piiiiii --------------------------
	.section	.nv.info._Z10gpu_phase1Piiiiii,"",@"SHT_CUDA_INFO"
	.sectionflags	@""
	.align	4


	//----- nvinfo : EIATTR_CUDA_API_VERSION
	.align		4
        /*0000*/ 	.byte	0x04, 0x37
        /*0002*/ 	.short	(.L_65 - .L_64)
.L_64:
        /*0004*/ 	.word	0x00000082


	//----- nvinfo : EIATTR_KPARAM_INFO
	.align		4
.L_65:
        /*0008*/ 	.byte	0x04, 0x17
        /*000a*/ 	.short	(.L_67 - .L_66)
.L_66:
        /*000c*/ 	.word	0x00000000
        /*0010*/ 	.short	0x0005
        /*0012*/ 	.short	0x0018
        /*0014*/ 	.byte	0x00, 0xf0, 0x11, 0x00


	//----- nvinfo : EIATTR_KPARAM_INFO
	.align		4
.L_67:
        /*0018*/ 	.byte	0x04, 0x17
        /*001a*/ 	.short	(.L_69 - .L_68)
.L_68:
        /*001c*/ 	.word	0x00000000
        /*0020*/ 	.short	0x0004
        /*0022*/ 	.short	0x0014
        /*0024*/ 	.byte	0x00, 0xf0, 0x11, 0x00


	//----- nvinfo : EIATTR_KPARAM_INFO
	.align		4
.L_69:
        /*0028*/ 	.byte	0x04, 0x17
        /*002a*/ 	.short	(.L_71 - .L_70)
.L_70:
        /*002c*/ 	.word	0x00000000
        /*0030*/ 	.short	0x0003
        /*0032*/ 	.short	0x0010
        /*0034*/ 	.byte	0x00, 0xf0, 0x11, 0x00


	//----- nvinfo : EIATTR_KPARAM_INFO
	.align		4
.L_71:
        /*0038*/ 	.byte	0x04, 0x17
        /*003a*/ 	.short	(.L_73 - .L_72)
.L_72:
        /*003c*/ 	.word	0x00000000
        /*0040*/ 	.short	0x0002
        /*0042*/ 	.short	0x000c
        /*0044*/ 	.byte	0x00, 0xf0, 0x11, 0x00


	//----- nvinfo : EIATTR_KPARAM_INFO
	.align		4
.L_73:
        /*0048*/ 	.byte	0x04, 0x17
        /*004a*/ 	.short	(.L_75 - .L_74)
.L_74:
        /*004c*/ 	.word	0x00000000
        /*0050*/ 	.short	0x0001
        /*0052*/ 	.short	0x0008
        /*0054*/ 	.byte	0x00, 0xf0, 0x11, 0x00


	//----- nvinfo : EIATTR_KPARAM_INFO
	.align		4
.L_75:
        /*0058*/ 	.byte	0x04, 0x17
        /*005a*/ 	.short	(.L_77 - .L_76)
.L_76:
        /*005c*/ 	.word	0x00000000
        /*0060*/ 	.short	0x0000
        /*0062*/ 	.short	0x0000
        /*0064*/ 	.byte	0x00, 0xf5, 0x21, 0x00


	//----- nvinfo : EIATTR_SPARSE_MMA_MASK
	.align		4
.L_77:
        /*0068*/ 	.byte	0x03, 0x50
        /*006a*/ 	.short	0x0000


	//----- nvinfo : EIATTR_MAXREG_COUNT
	.align		4
        /*006c*/ 	.byte	0x03, 0x1b
        /*006e*/ 	.short	0x00ff


	//----- nvinfo : EIATTR_NUM_BARRIERS
	.align		4
        /*0070*/ 	.byte	0x02, 0x4c
        /*0072*/ 	.byte	0x01
	.zero		1


	//----- nvinfo : EIATTR_MERCURY_ISA_VERSION
	.align		4
        /*0074*/ 	.byte	0x03, 0x5f
        /*0076*/ 	.short	0x0101


	//----- nvinfo : EIATTR_VRC_CTA_INIT_COUNT
	.align		4
        /*0078*/ 	.byte	0x02, 0x4a
	.zero		1
	.zero		1


	//----- nvinfo : EIATTR_EXIT_INSTR_OFFSETS
	.align		4
        /*007c*/ 	.byte	0x04, 0x1c
        /*007e*/ 	.short	(.L_79 - .L_78)


	//   ....[0]....
.L_78:
        /*0080*/ 	.word	0x00000800


	//----- nvinfo : EIATTR_CRS_STACK_SIZE
	.align		4
.L_79:
        /*0084*/ 	.byte	0x04, 0x1e
        /*0086*/ 	.short	(.L_81 - .L_80)
.L_80:
        /*0088*/ 	.word	0x00000000


	//----- nvinfo : EIATTR_CBANK_PARAM_SIZE
	.align		4
.L_81:
        /*008c*/ 	.byte	0x03, 0x19
        /*008e*/ 	.short	0x001c


	//----- nvinfo : EIATTR_PARAM_CBANK
	.align		4
        /*0090*/ 	.byte	0x04, 0x0a
        /*0092*/ 	.short	(.L_83 - .L_82)
	.align		4
.L_82:
        /*0094*/ 	.word	index@(.nv.constant0._Z10gpu_phase1Piiiiii)
        /*0098*/ 	.short	0x0380
        /*009a*/ 	.short	0x001c


	//----- nvinfo : EIATTR_SW_WAR
	.align		4
.L_83:
        /*009c*/ 	.byte	0x04, 0x36
        /*009e*/ 	.short	(.L_85 - .L_84)
.L_84:
        /*00a0*/ 	.word	0x00000008
.L_85:


//--------------------- .nv.callgraph             --------------------------
	.section	.nv.callgraph,"",@"SHT_CUDA_CALLGRAPH"
	.align	4
	.sectionentsize	8
	.align		4
        /*0000*/ 	.word	0x00000000
	.align		4
        /*0004*/ 	.word	0xffffffff
	.align		4
        /*0008*/ 	.word	0x00000000
	.align		4
        /*000c*/ 	.word	0xfffffffe
	.align		4
        /*0010*/ 	.word	0x00000000
	.align		4
        /*0014*/ 	.word	0xfffffffd
	.align		4
        /*0018*/ 	.word	0x00000000
	.align		4
        /*001c*/ 	.word	0xfffffffc


//--------------------- .text._Z10gpu_phase3Piiiiii --------------------------
	.section	.text._Z10gpu_phase3Piiiiii,"ax",@progbits
	.align	128
        .global         _Z10gpu_phase3Piiiiii
        .type           _Z10gpu_phase3Piiiiii,@function
        .size           _Z10gpu_phase3Piiiiii,(.L_x_50 - _Z10gpu_phase3Piiiiii)
        .other          _Z10gpu_phase3Piiiiii,@"STO_CUDA_ENTRY STV_DEFAULT"
_Z10gpu_phase3Piiiiii:
.text._Z10gpu_phase3Piiiiii:
[----:B------:R-:W-:Y:S01]  /*0000*/  LDC R1, c[0x0][0x37c] ;  /* 0x0000df00ff017b82 */ /* 0x000fe20000000800 */
[----:B------:R-:W0:Y:S07]  /*0010*/  S2R R7, SR_TID.Y ;  /* 0x0000000000077919 */ /* 0x000e2e0000002200 */
[----:B------:R-:W1:Y:S01]  /*0020*/  S2UR UR4, SR_CTAID.X ;  /* 0x00000000000479c3 */ /* 0x000e620000002500 */
[----:B------:R-:W2:Y:S01]  /*0030*/  LDCU.64 UR8, c[0x0][0x388] ;  /* 0x00007100ff0877ac */ /* 0x000ea20008000a00 */
[----:B------:R-:W3:Y:S01]  /*0040*/  S2R R5, SR_TID.X ;  /* 0x0000000000057919 */ /* 0x000ee20000002100 */
[----:B------:R-:W1:Y:S05]  /*0050*/  LDCU.64 UR6, c[0x0][0x390] ;  /* 0x00007200ff0677ac */ /* 0x000e6a0008000a00 */
[----:B------:R-:W4:Y:S08]  /*0060*/  S2UR UR5, SR_CTAID.Y ;  /* 0x00000000000579c3 */ /* 0x000f300000002600 */
[----:B------:R-:W5:Y:S01]  /*0070*/  LDC.64 R14, c[0x0][0x380] ;  /* 0x0000e000ff0e7b82 */ /* 0x000f620000000a00 */
[----:B--2---:R-:W-:-:S04]  /*0080*/  IMAD.U32 R0, RZ, RZ, UR8 ;  /* 0x00000008ff007e24 */ /* 0x004fc8000f8e00ff */
[----:B------:R-:W-:Y:S01]  /*0090*/  IMAD R4, R0, UR9, RZ ;  /* 0x0000000900047c24 */ /* 0x000fe2000f8e02ff */
[----:B-1----:R-:W-:Y:S02]  /*00a0*/  UIADD3 UR4, UPT, UPT, UR4, UR6, URZ ;  /* 0x0000000604047290 */ /* 0x002fe4000fffe0ff */
[----:B------:R-:W1:Y:S02]  /*00b0*/  LDC R21, c[0x0][0x398] ;  /* 0x0000e600ff157b82 */ /* 0x000e640000000800 */
[----:B0-----:R-:W-:Y:S01]  /*00c0*/  IADD3 R9, PT, PT, R4, R7, RZ ;  /* 0x0000000704097210 */ /* 0x001fe20007ffe0ff */
[----:B----4-:R-:W-:Y:S01]  /*00d0*/  UIADD3 UR5, UPT, UPT, UR5, UR7, URZ ;  /* 0x0000000705057290 */ /* 0x010fe2000fffe0ff */
[----:B------:R-:W0:Y:S01]  /*00e0*/  LDCU.64 UR6, c[0x0][0x358] ;  /* 0x00006b00ff0677ac */ /* 0x000e220008000a00 */
[--C-:B---3--:R-:W-:Y:S02]  /*00f0*/  IMAD R8, R0, UR4, R5.reuse ;  /* 0x0000000400087c24 */ /* 0x108fe4000f8e0205 */
[----:B------:R-:W-:-:S02]  /*0100*/  IMAD.IADD R2, R4, 0x1, R5 ;  /* 0x0000000104027824 */ /* 0x000fc400078e0205 */
[----:B------:R-:W-:Y:S02]  /*0110*/  IMAD R11, R0, UR5, R7 ;  /* 0x00000005000b7c24 */ /* 0x000fe4000f8e0207 */
[--C-:B------:R-:W-:Y:S02]  /*0120*/  IMAD R9, R9, 0x4e2a, R8.reuse ;  /* 0x00004e2a09097824 */ /* 0x100fe400078e0208 */
[C---:B------:R-:W-:Y:S02]  /*0130*/  IMAD R3, R11.reuse, 0x4e2a, R8 ;  /* 0x00004e2a0b037824 */ /* 0x040fe400078e0208 */
[----:B------:R-:W-:Y:S02]  /*0140*/  IMAD R13, R11, 0x4e2a, R2 ;  /* 0x00004e2a0b0d7824 */ /* 0x000fe400078e0202 */
[----:B-----5:R-:W-:-:S04]  /*0150*/  IMAD.WIDE R2, R3, 0x4, R14 ;  /* 0x0000000403027825 */ /* 0x020fc800078e020e */
[----:B------:R-:W-:-:S04]  /*0160*/  IMAD.WIDE R12, R13, 0x4, R14 ;  /* 0x000000040d0c7825 */ /* 0x000fc800078e020e */
[----:B------:R-:W-:Y:S02]  /*0170*/  IMAD.WIDE R14, R9, 0x4, R14 ;  /* 0x00000004090e7825 */ /* 0x000fe400078e020e */
[----:B0-----:R-:W2:Y:S04]  /*0180*/  LDG.E R9, desc[UR6][R2.64] ;  /* 0x0000000602097981 */ /* 0x001ea8000c1e1900 */
[----:B------:R-:W3:Y:S04]  /*0190*/  LDG.E R12, desc[UR6][R12.64] ;  /* 0x000000060c0c7981 */ /* 0x000ee8000c1e1900 */
[----:B------:R-:W4:Y:S01]  /*01a0*/  LDG.E R14, desc[UR6][R14.64] ;  /* 0x000000060e0e7981 */ /* 0x000f22000c1e1900 */
[----:B------:R-:W0:Y:S01]  /*01b0*/  S2UR UR5, SR_CgaCtaId ;  /* 0x00000000000579c3 */ /* 0x000e220000008800 */
[----:B------:R-:W-:Y:S01]  /*01c0*/  UMOV UR4, 0x400 ;  /* 0x0000040000047882 */ /* 0x000fe20000000000 */
[-C--:B------:R-:W-:Y:S01]  /*01d0*/  IMAD R6, R7, R0.reuse, R5 ;  /* 0x0000000007067224 */ /* 0x080fe200078e0205 */
[----:B-1----:R-:W-:Y:S01]  /*01e0*/  ISETP.GE.AND P0, PT, R4, R21, PT ;  /* 0x000000150400720c */ /* 0x002fe20003f06270 */
[----:B------:R-:W-:-:S03]  /*01f0*/  IMAD R10, R0, R0, RZ ;  /* 0x00000000000a7224 */ /* 0x000fc600078e02ff */
[----:B------:R-:W-:Y:S01]  /*0200*/  ISETP.LT.OR P0, PT, R0, 0x1, P0 ;  /* 0x000000010000780c */ /* 0x000fe20000701670 */
[----:B0-----:R-:W-:-:S06]  /*0210*/  ULEA UR4, UR5, UR4, 0x18 ;  /* 0x0000000405047291 */ /* 0x001fcc000f8ec0ff */
[----:B------:R-:W-:-:S05]  /*0220*/  LEA R6, R6, UR4, 0x2 ;  /* 0x0000000406067c11 */ /* 0x000fca000f8e10ff */
[----:B------:R-:W-:-:S04]  /*0230*/  IMAD R17, R10, 0x4, R6 ;  /* 0x000000040a117824 */ /* 0x000fc800078e0206 */
[----:B------:R-:W-:Y:S01]  /*0240*/  IMAD R19, R10, 0x4, R17 ;  /* 0x000000040a137824 */ /* 0x000fe200078e0211 */
[----:B--2---:R0:W-:Y:S04]  /*0250*/  STS [R6], R9 ;  /* 0x0000000906007388 */ /* 0x0041e80000000800 */
[----:B---3--:R0:W-:Y:S04]  /*0260*/  STS [R17], R12 ;  /* 0x0000000c11007388 */ /* 0x0081e80000000800 */
[----:B----4-:R0:W-:Y:S01]  /*0270*/  STS [R19], R14 ;  /* 0x0000000e13007388 */ /* 0x0101e20000000800 */
[----:B------:R-:W-:Y:S06]  /*0280*/  BAR.SYNC.DEFER_BLOCKING 0x0 ;  /* 0x0000000000007b1d */ /* 0x000fec0000010000 */
[----:B------:R-:W-:Y:S05]  /*0290*/  @P0 BRA `(.L_x_0) ;  /* 0x00000004008c0947 */ /* 0x000fea0003800000 */
[----:B0-----:R-:W-:Y:S02]  /*02a0*/  VIADDMNMX R9, R4, R0, R21, PT ;  /* 0x0000000004097246 */ /* 0x001fe40003800115 */
[----:B------:R-:W-:Y:S02]  /*02b0*/  VIMNMX R8, PT, PT, R8, R11, !PT ;  /* 0x0000000b08087248 */ /* 0x000fe40007fe0100 */
[----:B------:R-:W-:Y:S02]  /*02c0*/  VIADDMNMX R13, R4, 0x1, R9, !PT ;  /* 0x00000001040d7846 */ /* 0x000fe40007800109 */
[----:B------:R-:W-:Y:S02]  /*02d0*/  ISETP.GE.AND P0, PT, R8, R21, PT ;  /* 0x000000150800720c */ /* 0x000fe40003f06270 */
[----:B------:R-:W-:-:S04]  /*02e0*/  IADD3 R11, PT, PT, -R4, R13, RZ ;  /* 0x0000000d040b7210 */ /* 0x000fc80007ffe1ff */
[----:B------:R-:W-:Y:S01]  /*02f0*/  LOP3.LUT P1, R15, R11, 0x3, RZ, 0xc0, !PT ;  /* 0x000000030b0f7812 */ /* 0x000fe2000782c0ff */
[----:B------:R-:W-:-:S12]  /*0300*/  IMAD.MOV.U32 R11, RZ, RZ, R4 ;  /* 0x000000ffff0b7224 */ /* 0x000fd800078e0004 */
[----:B------:R-:W-:Y:S05]  /*0310*/  @!P1 BRA `(.L_x_1) ;  /* 0x0000000000609947 */ /* 0x000fea0003800000 */
[----:B------:R-:W0:Y:S01]  /*0320*/  LDC R14, c[0x0][0x388] ;  /* 0x0000e200ff0e7b82 */ /* 0x000e220000000800 */
[-C--:B------:R-:W-:Y:S01]  /*0330*/  IADD3 R11, PT, PT, R7, R0.reuse, RZ ;  /* 0x00000000070b7210 */ /* 0x080fe20007ffe0ff */
[----:B------:R-:W-:Y:S02]  /*0340*/  IMAD R8, R10, 0x2, R5 ;  /* 0x000000020a087824 */ /* 0x000fe400078e0205 */
[----:B------:R-:W-:Y:S02]  /*0350*/  IMAD.MOV R10, RZ, RZ, -R15 ;  /* 0x000000ffff0a7224 */ /* 0x000fe400078e0a0f */
[----:B------:R-:W-:Y:S01]  /*0360*/  IMAD R0, R11, R0, RZ ;  /* 0x000000000b007224 */ /* 0x000fe200078e02ff */
[----:B------:R-:W-:Y:S02]  /*0370*/  IADD3 R11, PT, PT, R4, R15, RZ ;  /* 0x0000000f040b7210 */ /* 0x000fe40007ffe0ff */
[----:B------:R-:W-:Y:S02]  /*0380*/  LEA R15, R8, UR4, 0x2 ;  /* 0x00000004080f7c11 */ /* 0x000fe4000f8e10ff */
[----:B------:R-:W-:-:S07]  /*0390*/  LEA R8, R0, UR4, 0x2 ;  /* 0x0000000400087c11 */ /* 0x000fce000f8e10ff */
.L_x_4:
[----:B------:R-:W-:Y:S04]  /*03a0*/  BSSY.RECONVERGENT B0, `(.L_x_2) ;  /* 0x0000008000007945 */ /* 0x000fe80003800200 */
[----:B-1----:R-:W-:Y:S05]  /*03b0*/  @P0 BRA `(.L_x_3) ;  /* 0x0000000000180947 */ /* 0x002fea0003800000 */
[----:B------:R-:W-:Y:S04]  /*03c0*/  LDS R0, [R15] ;  /* 0x000000000f007984 */ /* 0x000fe80000000800 */
[----:B------:R-:W1:Y:S04]  /*03d0*/  LDS R17, [R8] ;  /* 0x0000000008117984 */ /* 0x000e680000000800 */
[----:B------:R-:W2:Y:S01]  /*03e0*/  LDS R12, [R6] ;  /* 0x00000000060c7984 */ /* 0x000ea20000000800 */
[----:B-1----:R-:W-:-:S04]  /*03f0*/  IADD3 R17, PT, PT, R0, R17, RZ ;  /* 0x0000001100117210 */ /* 0x002fc80007ffe0ff */
[----:B--2---:R-:W-:-:S13]  /*0400*/  ISETP.GE.AND P1, PT, R17, R12, PT ;  /* 0x0000000c1100720c */ /* 0x004fda0003f26270 */
[----:B------:R1:W-:Y:S02]  /*0410*/  @!P1 STS [R6], R17 ;  /* 0x0000001106009388 */ /* 0x0003e40000000800 */
.L_x_3:
[----:B------:R-:W-:Y:S05]  /*0420*/  BSYNC.RECONVERGENT B0 ;  /* 0x0000000000007941 */ /* 0x000fea0003800200 */
.L_x_2:
[----:B------:R-:W-:Y:S01]  /*0430*/  VIADD R10, R10, 0x1 ;  /* 0x000000010a0a7836 */ /* 0x000fe20000000000 */
[----:B0-----:R-:W-:Y:S01]  /*0440*/  MOV R0, R14 ;  /* 0x0000000e00007202 */ /* 0x001fe20000000f00 */
[----:B------:R-:W-:Y:S01]  /*0450*/  BAR.SYNC.DEFER_BLOCKING 0x0 ;  /* 0x0000000000007b1d */ /* 0x000fe20000010000 */
[----:B------:R-:W-:Y:S02]  /*0460*/  VIADD R8, R8, 0x4 ;  /* 0x0000000408087836 */ /* 0x000fe40000000000 */
[----:B------:R-:W-:Y:S02]  /*0470*/  ISETP.NE.AND P1, PT, R10, RZ, PT ;  /* 0x000000ff0a00720c */ /* 0x000fe40003f25270 */
[----:B------:R-:W-:-:S11]  /*0480*/  LEA R15, R0, R15, 0x2 ;  /* 0x0000000f000f7211 */ /* 0x000fd600078e10ff */
[----:B------:R-:W-:Y:S05]  /*0490*/  @P1 BRA `(.L_x_4) ;  /* 0xfffffffc00c01947 */ /* 0x000fea000383ffff */
.L_x_1:
[----:B------:R-:W-:-:S05]  /*04a0*/  IMAD.IADD R13, R4, 0x1, -R13 ;  /* 0x00000001040d7824 */ /* 0x000fca00078e0a0d */
[----:B------:R-:W-:-:S13]  /*04b0*/  ISETP.GT.U32.AND P1, PT, R13, -0x4, PT ;  /* 0xfffffffc0d00780c */ /* 0x000fda0003f24070 */
[----:B------:R-:W-:Y:S05]  /*04c0*/  @P1 BRA `(.L_x_0) ;  /* 0x0000000400001947 */ /* 0x000fea0003800000 */
[----:B------:R-:W0:Y:S01]  /*04d0*/  LDCU UR8, c[0x0][0x38c] ;  /* 0x00007180ff0877ac */ /* 0x000e220008000800 */
[----:B------:R-:W2:Y:S01]  /*04e0*/  LDC R4, c[0x0][0x388] ;  /* 0x0000e200ff047b82 */ /* 0x000ea20000000800 */
[----:B------:R-:W-:Y:S01]  /*04f0*/  LEA R5, R5, UR4, 0x2 ;  /* 0x0000000405057c11 */ /* 0x000fe2000f8e10ff */
[----:B0-----:R-:W-:Y:S02]  /*0500*/  UIADD3 UR5, UPT, UPT, -UR8, 0x2, URZ ;  /* 0x0000000208057890 */ /* 0x001fe4000fffe1ff */
[----:B------:R-:W-:-:S05]  /*0510*/  IADD3 R7, PT, PT, R7, -UR8, R0 ;  /* 0x8000000807077c10 */ /* 0x000fca000fffe000 */
[--C-:B------:R-:W-:Y:S02]  /*0520*/  IMAD R8, R7, R0, R11.reuse ;  /* 0x0000000007087224 */ /* 0x100fe400078e020b */
[----:B------:R-:W-:-:S03]  /*0530*/  IMAD R7, R0, UR5, R11 ;  /* 0x0000000500077c24 */ /* 0x000fc6000f8e020b */
[----:B------:R-:W-:Y:S01]  /*0540*/  LEA R8, R8, UR4, 0x2 ;  /* 0x0000000408087c11 */ /* 0x000fe2000f8e10ff */
[C---:B------:R-:W-:Y:S01]  /*0550*/  VIADD R15, R7.reuse, 0x2 ;  /* 0x00000002070f7836 */ /* 0x040fe20000000000 */
[C---:B------:R-:W-:Y:S01]  /*0560*/  IADD3 R13, PT, PT, R7.reuse, 0x3, RZ ;  /* 0x00000003070d7810 */ /* 0x040fe20007ffe0ff */
[-C--:B------:R-:W-:Y:S01]  /*0570*/  IMAD R7, R7, R0.reuse, RZ ;  /* 0x0000000007077224 */ /* 0x080fe200078e02ff */
[----:B------:R-:W-:Y:S01]  /*0580*/  IADD3 R8, PT, PT, R8, 0x8, RZ ;  /* 0x0000000808087810 */ /* 0x000fe20007ffe0ff */
[-C--:B------:R-:W-:Y:S02]  /*0590*/  IMAD R12, R15, R0.reuse, RZ ;  /* 0x000000000f0c7224 */ /* 0x080fe400078e02ff */
[----:B------:R-:W-:Y:S02]  /*05a0*/  IMAD R10, R13, R0, RZ ;  /* 0x000000000d0a7224 */ /* 0x000fe400078e02ff */
[----:B------:R-:W-:-:S07]  /*05b0*/  IMAD.IADD R0, R7, 0x1, R0 ;  /* 0x0000000107007824 */ /* 0x000fce00078e0200 */
.L_x_13:
[----:B------:R-:W-:Y:S04]  /*05c0*/  BSSY.RECONVERGENT B0, `(.L_x_5) ;  /* 0x0000009000007945 */ /* 0x000fe80003800200 */
[----:B0--34-:R-:W-:Y:S05]  /*05d0*/  @P0 BRA `(.L_x_6) ;  /* 0x00000000001c0947 */ /* 0x019fea0003800000 */
[----:B------:R-:W-:Y:S01]  /*05e0*/  LEA R13, R7, R5, 0x2 ;  /* 0x00000005070d7211 */ /* 0x000fe200078e10ff */
[----:B------:R-:W-:Y:S04]  /*05f0*/  LDS R14, [R8+-0x8] ;  /* 0xfffff800080e7984 */ /* 0x000fe80000000800 */
[----:B------:R-:W-:Y:S04]  /*0600*/  LDS R15, [R6] ;  /* 0x00000000060f7984 */ /* 0x000fe80000000800 */
[----:B------:R-:W0:Y:S02]  /*0610*/  LDS R13, [R13] ;  /* 0x000000000d0d7984 */ /* 0x000e240000000800 */
[----:B0-----:R-:W-:-:S05]  /*0620*/  IMAD.IADD R14, R13, 0x1, R14 ;  /* 0x000000010d0e7824 */ /* 0x001fca00078e020e */
[----:B------:R-:W-:-:S13]  /*0630*/  ISETP.GE.AND P1, PT, R14, R15, PT ;  /* 0x0000000f0e00720c */ /* 0x000fda0003f26270 */
[----:B------:R0:W-:Y:S02]  /*0640*/  @!P1 STS [R6], R14 ;  /* 0x0000000e06009388 */ /* 0x0001e40000000800 */
.L_x_6:
[----:B------:R-:W-:Y:S05]  /*0650*/  BSYNC.RECONVERGENT B0 ;  /* 0x0000000000007941 */ /* 0x000fea0003800200 */
.L_x_5:
[----:B------:R-:W-:Y:S06]  /*0660*/  BAR.SYNC.DEFER_BLOCKING 0x0 ;  /* 0x0000000000007b1d */ /* 0x000fec0000010000 */
[----:B------:R-:W-:Y:S04]  /*0670*/  BSSY.RECONVERGENT B0, `(.L_x_7) ;  /* 0x0000009000007945 */ /* 0x000fe80003800200 */
[----:B------:R-:W-:Y:S05]  /*0680*/  @P0 BRA `(.L_x_8) ;  /* 0x00000000001c0947 */ /* 0x000fea0003800000 */
[----:B------:R-:W-:Y:S01]  /*0690*/  LEA R13, R0, R5, 0x2 ;  /* 0x00000005000d7211 */ /* 0x000fe200078e10ff */
[----:B0-----:R-:W-:Y:S04]  /*06a0*/  LDS R14, [R8+-0x4] ;  /* 0xfffffc00080e7984 */ /* 0x001fe80000000800 */
[----:B------:R-:W-:Y:S04]  /*06b0*/  LDS R15, [R6] ;  /* 0x00000000060f7984 */ /* 0x000fe80000000800 */
[----:B------:R-:W0:Y:S02]  /*06c0*/  LDS R13, [R13] ;  /* 0x000000000d0d7984 */ /* 0x000e240000000800 */
[----:B0-----:R-:W-:-:S05]  /*06d0*/  IMAD.IADD R14, R13, 0x1, R14 ;  /* 0x000000010d0e7824 */ /* 0x001fca00078e020e */
[----:B------:R-:W-:-:S13]  /*06e0*/  ISETP.GE.AND P1, PT, R14, R15, PT ;  /* 0x0000000f0e00720c */ /* 0x000fda0003f26270 */
[----:B------:R3:W-:Y:S02]  /*06f0*/  @!P1 STS [R6], R14 ;  /* 0x0000000e06009388 */ /* 0x0007e40000000800 */
.L_x_8:
[----:B------:R-:W-:Y:S05]  /*0700*/  BSYNC.RECONVERGENT B0 ;  /* 0x0000000000007941 */ /* 0x000fea0003800200 */
.L_x_7:
[----:B------:R-:W-:Y:S06]  /*0710*/  BAR.SYNC.DEFER_BLOCKING 0x0 ;  /* 0x0000000000007b1d */ /* 0x000fec0000010000 */
[----:B------:R-:W-:Y:S04]  /*0720*/  BSSY.RECONVERGENT B0, `(.L_x_9) ;  /* 0x0000009000007945 */ /* 0x000fe80003800200 */
[----:B------:R-:W-:Y:S05]  /*0730*/  @P0 BRA `(.L_x_10) ;  /* 0x00000000001c0947 */ /* 0x000fea0003800000 */
[----:B------:R-:W-:Y:S01]  /*0740*/  LEA R13, R12, R5, 0x2 ;  /* 0x000000050c0d7211 */ /* 0x000fe200078e10ff */
[----:B0--3--:R-:W-:Y:S04]  /*0750*/  LDS R14, [R8] ;  /* 0x00000000080e7984 */ /* 0x009fe80000000800 */
[----:B------:R-:W-:Y:S04]  /*0760*/  LDS R15, [R6] ;  /* 0x00000000060f7984 */ /* 0x000fe80000000800 */
[----:B------:R-:W0:Y:S02]  /*0770*/  LDS R13, [R13] ;  /* 0x000000000d0d7984 */ /* 0x000e240000000800 */
[----:B0-----:R-:W-:-:S05]  /*0780*/  IMAD.IADD R14, R13, 0x1, R14 ;  /* 0x000000010d0e7824 */ /* 0x001fca00078e020e */
[----:B------:R-:W-:-:S13]  /*0790*/  ISETP.GE.AND P1, PT, R14, R15, PT ;  /* 0x0000000f0e00720c */ /* 0x000fda0003f26270 */
[----:B------:R4:W-:Y:S02]  /*07a0*/  @!P1 STS [R6], R14 ;  /* 0x0000000e06009388 */ /* 0x0009e40000000800 */
.L_x_10:
[----:B------:R-:W-:Y:S05]  /*07b0*/  BSYNC.RECONVERGENT B0 ;  /* 0x0000000000007941 */ /* 0x000fea0003800200 */
.L_x_9:
[----:B------:R-:W-:Y:S06]  /*07c0*/  BAR.SYNC.DEFER_BLOCKING 0x0 ;  /* 0x0000000000007b1d */ /* 0x000fec0000010000 */
[----:B------:R-:W-:Y:S04]  /*07d0*/  BSSY.RECONVERGENT B0, `(.L_x_11) ;  /* 0x0000009000007945 */ /* 0x000fe80003800200 */
[----:B------:R-:W-:Y:S05]  /*07e0*/  @P0 BRA `(.L_x_12) ;  /* 0x00000000001c0947 */ /* 0x000fea0003800000 */
[----:B------:R-:W-:Y:S01]  /*07f0*/  LEA R13, R10, R5, 0x2 ;  /* 0x000000050a0d7211 */ /* 0x000fe200078e10ff */
[----:B0--34-:R-:W-:Y:S04]  /*0800*/  LDS R14, [R8+0x4] ;  /* 0x00000400080e7984 */ /* 0x019fe80000000800 */
[----:B------:R-:W-:Y:S04]  /*0810*/  LDS R15, [R6] ;  /* 0x00000000060f7984 */ /* 0x000fe80000000800 */
[----:B------:R-:W0:Y:S02]  /*0820*/  LDS R13, [R13] ;  /* 0x000000000d0d7984 */ /* 0x000e240000000800 */
[----:B0-----:R-:W-:-:S05]  /*0830*/  IMAD.IADD R14, R13, 0x1, R14 ;  /* 0x000000010d0e7824 */ /* 0x001fca00078e020e */
[----:B------:R-:W-:-:S13]  /*0840*/  ISETP.GE.AND P1, PT, R14, R15, PT ;  /* 0x0000000f0e00720c */ /* 0x000fda0003f26270 */
[----:B------:R0:W-:Y:S02]  /*0850*/  @!P1 STS [R6], R14 ;  /* 0x0000000e06009388 */ /* 0x0001e40000000800 */
.L_x_12:
[----:B------:R-:W-:Y:S05]  /*0860*/  BSYNC.RECONVERGENT B0 ;  /* 0x0000000000007941 */ /* 0x000fea0003800200 */
.L_x_11:
[----:B------:R-:W-:Y:S01]  /*0870*/  IADD3 R11, PT, PT, R11, 0x4, RZ ;  /* 0x000000040b0b7810 */ /* 0x000fe20007ffe0ff */
[----:B------:R-:W-:Y:S01]  /*0880*/  BAR.SYNC.DEFER_BLOCKING 0x0 ;  /* 0x0000000000007b1d */ /* 0x000fe20000010000 */
[----:B--2---:R-:W-:Y:S01]  /*0890*/  IMAD R5, R4, 0x10, R5 ;  /* 0x0000001004057824 */ /* 0x004fe200078e0205 */
[----:B------:R-:W-:Y:S02]  /*08a0*/  IADD3 R8, PT, PT, R8, 0x10, RZ ;  /* 0x0000001008087810 */ /* 0x000fe40007ffe0ff */
[----:B------:R-:W-:-:S13]  /*08b0*/  ISETP.GE.AND P1, PT, R11, R9, PT ;  /* 0x000000090b00720c */ /* 0x000fda0003f26270 */
[----:B------:R-:W-:Y:S05]  /*08c0*/  @!P1 BRA `(.L_x_13) ;  /* 0xfffffffc003c9947 */ /* 0x000fea000383ffff */
.L_x_0:
[----:B------:R-:W2:Y:S04]  /*08d0*/  LDS R5, [R6] ;  /* 0x0000000006057984 */ /* 0x000ea80000000800 */
[----:B--2---:R-:W-:Y:S01]  /*08e0*/  STG.E desc[UR6][R2.64], R5 ;  /* 0x0000000502007986 */ /* 0x004fe2000c101906 */
[----:B------:R-:W-:Y:S05]  /*08f0*/  EXIT ;  /* 0x000000000000794d */ /* 0x000fea0003800000 */
.L_x_14:
[----:B------:R-:W-:-:S00]  /*0900*/  BRA `(.L_x_14) ;  /* 0xfffffffc00fc7947 */ /* 0x000fc0000383ffff */
[----:B------:R-:W-:-:S00]  /*0910*/  NOP ;  /* 0x0000000000007918 */ /* 0x000fc00000000000 */
        /* <DEDUP_REMOVED lines=14> */
.L_x_50:


//--------------------- .text._Z10gpu_phase2Piiiiiii --------------------------
	.section	.text._Z10gpu_phase2Piiiiiii,"ax",@progbits
	.align	128
        .global         _Z10gpu_phase2Piiiiiii
        .type           _Z10gpu_phase2Piiiiiii,@function
        .size           _Z10gpu_phase2Piiiiiii,(.L_x_51 - _Z10gpu_phase2Piiiiiii)
        .other          _Z10gpu_phase2Piiiiiii,@"STO_CUDA_ENTRY STV_DEFAULT"
_Z10gpu_phase2Piiiiiii:
.text._Z10gpu_phase2Piiiiiii:
[----:B------:R-:W-:Y:S01]  /*0000*/  LDC R1, c[0x0][0x37c] ;  /* 0x0000df00ff017b82 */ /* 0x000fe20000000800 */
[----:B------:R-:W0:Y:S07]  /*0010*/  S2R R0, SR_CTAID.Y ;  /* 0x0000000000007919 */ /* 0x000e2e0000002600 */
[----:B------:R-:W0:Y:S01]  /*0020*/  LDC.64 R10, c[0x0][0x390] ;  /* 0x0000e400ff0a7b82 */ /* 0x000e220000000a00 */
[----:B------:R-:W1:Y:S01]  /*0030*/  LDCU.64 UR10, c[0x0][0x388] ;  /* 0x00007100ff0a77ac */ /* 0x000e620008000a00 */
[----:B------:R-:W2:Y:S01]  /*0040*/  S2R R6, SR_TID.X ;  /* 0x0000000000067919 */ /* 0x000ea20000002100 */
[----:B------:R-:W3:Y:S01]  /*0050*/  LDCU.64 UR6, c[0x0][0x358] ;  /* 0x00006b00ff0677ac */ /* 0x000ee20008000a00 */
[----:B------:R-:W4:Y:S04]  /*0060*/  S2R R8, SR_TID.Y ;  /* 0x0000000000087919 */ /* 0x000f280000002200 */
[----:B------:R-:W5:Y:S08]  /*0070*/  S2UR UR8, SR_CTAID.X ;  /* 0x00000000000879c3 */ /* 0x000f700000002500 */
[----:B------:R-:W3:Y:S01]  /*0080*/  LDC.64 R4, c[0x0][0x380] ;  /* 0x0000e000ff047b82 */ /* 0x000ee20000000a00 */
[----:B-1----:R-:W-:-:S07]  /*0090*/  IMAD.U32 R7, RZ, RZ, UR10 ;  /* 0x0000000aff077e24 */ /* 0x002fce000f8e00ff */
[----:B------:R-:W1:Y:S01]  /*00a0*/  LDC R18, c[0x0][0x398] ;  /* 0x0000e600ff127b82 */ /* 0x000e620000000800 */
[----:B0-----:R-:W-:Y:S01]  /*00b0*/  IADD3 R9, PT, PT, R0, R11, RZ ;  /* 0x0000000b00097210 */ /* 0x001fe20007ffe0ff */
[----:B-----5:R-:W-:Y:S02]  /*00c0*/  VIADD R10, R10, UR8 ;  /* 0x000000080a0a7c36 */ /* 0x020fe40008000000 */
[----:B------:R-:W-:Y:S02]  /*00d0*/  IMAD R11, R7, UR11, RZ ;  /* 0x0000000b070b7c24 */ /* 0x000fe4000f8e02ff */
[-CC-:B--2---:R-:W-:Y:S02]  /*00e0*/  IMAD R13, R10, R7.reuse, R6.reuse ;  /* 0x000000070a0d7224 */ /* 0x184fe400078e0206 */
[----:B------:R-:W-:Y:S02]  /*00f0*/  IMAD.IADD R15, R11, 0x1, R6 ;  /* 0x000000010b0f7824 */ /* 0x000fe400078e0206 */
[----:B----4-:R-:W-:-:S02]  /*0100*/  IMAD R12, R9, R7, R8 ;  /* 0x00000007090c7224 */ /* 0x010fc400078e0208 */
[----:B------:R-:W-:Y:S02]  /*0110*/  IMAD.IADD R0, R11, 0x1, R8 ;  /* 0x000000010b007824 */ /* 0x000fe400078e0208 */
[----:B------:R-:W-:Y:S02]  /*0120*/  IMAD R3, R12, 0x4e2a, R13 ;  /* 0x00004e2a0c037824 */ /* 0x000fe400078e020d */
[----:B------:R-:W-:Y:S02]  /*0130*/  IMAD R15, R0, 0x4e2a, R15 ;  /* 0x00004e2a000f7824 */ /* 0x000fe400078e020f */
[----:B---3--:R-:W-:-:S04]  /*0140*/  IMAD.WIDE R2, R3, 0x4, R4 ;  /* 0x0000000403027825 */ /* 0x008fc800078e0204 */
[----:B------:R-:W-:Y:S02]  /*0150*/  IMAD.WIDE R16, R15, 0x4, R4 ;  /* 0x000000040f107825 */ /* 0x000fe400078e0204 */
[----:B------:R-:W2:Y:S04]  /*0160*/  LDG.E R5, desc[UR6][R2.64] ;  /* 0x0000000602057981 */ /* 0x000ea8000c1e1900 */
[----:B------:R-:W3:Y:S01]  /*0170*/  LDG.E R16, desc[UR6][R16.64] ;  /* 0x0000000610107981 */ /* 0x000ee2000c1e1900 */
[----:B------:R-:W0:Y:S01]  /*0180*/  S2UR UR5, SR_CgaCtaId ;  /* 0x00000000000579c3 */ /* 0x000e220000008800 */
[-C--:B------:R-:W-:Y:S01]  /*0190*/  IMAD R0, R8, R7.reuse, R6 ;  /* 0x0000000708007224 */ /* 0x080fe200078e0206 */
[----:B-1----:R-:W-:Y:S01]  /*01a0*/  ISETP.GE.AND P0, PT, R11, R18, PT ;  /* 0x000000120b00720c */ /* 0x002fe20003f06270 */
[----:B------:R-:W-:Y:S01]  /*01b0*/  IMAD R15, R7, R7, RZ ;  /* 0x00000007070f7224 */ /* 0x000fe200078e02ff */
[----:B------:R-:W-:-:S02]  /*01c0*/  UMOV UR4, 0x400 ;  /* 0x0000040000047882 */ /* 0x000fc40000000000 */
[----:B------:R-:W-:Y:S02]  /*01d0*/  ISETP.LT.OR P0, PT, R7, 0x1, P0 ;  /* 0x000000010700780c */ /* 0x000fe40000701670 */
[----:B------:R-:W-:Y:S01]  /*01e0*/  IADD3 R4, PT, PT, R0, R15, RZ ;  /* 0x0000000f00047210 */ /* 0x000fe20007ffe0ff */
[----:B0-----:R-:W-:-:S06]  /*01f0*/  ULEA UR4, UR5, UR4, 0x18 ;  /* 0x0000000405047291 */ /* 0x001fcc000f8ec0ff */
[----:B------:R-:W-:Y:S02]  /*0200*/  LEA R4, R4, UR4, 0x2 ;  /* 0x0000000404047c11 */ /* 0x000fe4000f8e10ff */
[----:B------:R-:W-:-:S03]  /*0210*/  LEA R19, R0, UR4, 0x2 ;  /* 0x0000000400137c11 */ /* 0x000fc6000f8e10ff */
[----:B--2---:R0:W-:Y:S04]  /*0220*/  STS [R4], R5 ;  /* 0x0000000504007388 */ /* 0x0041e80000000800 */
[----:B---3--:R0:W-:Y:S01]  /*0230*/  STS [R19], R16 ;  /* 0x0000001013007388 */ /* 0x0081e20000000800 */
[----:B------:R-:W-:Y:S06]  /*0240*/  BAR.SYNC.DEFER_BLOCKING 0x0 ;  /* 0x0000000000007b1d */ /* 0x000fec0000010000 */
[----:B------:R-:W-:Y:S05]  /*0250*/  @P0 BRA `(.L_x_15) ;  /* 0x0000000800e00947 */ /* 0x000fea0003800000 */
[----:B0-----:R-:W-:Y:S02]  /*0260*/  VIADDMNMX R5, R11, R7, R18, PT ;  /* 0x000000070b057246 */ /* 0x001fe40003800112 */
[----:B------:R-:W-:Y:S02]  /*0270*/  VIMNMX R13, PT, PT, R13, R12, !PT ;  /* 0x0000000c0d0d7248 */ /* 0x000fe40007fe0100 */
[----:B------:R-:W-:Y:S02]  /*0280*/  VIADDMNMX R14, R11, 0x1, R5, !PT ;  /* 0x000000010b0e7846 */ /* 0x000fe40007800105 */
[----:B------:R-:W-:-:S03]  /*0290*/  ISETP.GE.AND P0, PT, R13, R18, PT ;  /* 0x000000120d00720c */ /* 0x000fc60003f06270 */
[----:B------:R-:W-:-:S05]  /*02a0*/  IMAD.IADD R0, R14, 0x1, -R11 ;  /* 0x000000010e007824 */ /* 0x000fca00078e0a0b */
[----:B------:R-:W-:Y:S01]  /*02b0*/  LOP3.LUT P1, R16, R0, 0x3, RZ, 0xc0, !PT ;  /* 0x0000000300107812 */ /* 0x000fe2000782c0ff */
[----:B------:R-:W-:-:S12]  /*02c0*/  IMAD.MOV.U32 R0, RZ, RZ, R11 ;  /* 0x000000ffff007224 */ /* 0x000fd800078e000b */
[----:B------:R-:W-:Y:S05]  /*02d0*/  @!P1 BRA `(.L_x_16) ;  /* 0x0000000000b49947 */ /* 0x000fea0003800000 */
[----:B------:R-:W0:Y:S01]  /*02e0*/  LDC R13, c[0x0][0x388] ;  /* 0x0000e200ff0d7b82 */ /* 0x000e220000000800 */
[----:B------:R-:W-:Y:S01]  /*02f0*/  IADD3 R0, PT, PT, R8, UR11, RZ ;  /* 0x0000000b08007c10 */ /* 0x000fe2000fffe0ff */
[----:B------:R-:W-:Y:S01]  /*0300*/  VIADD R20, R10, -UR11 ;  /* 0x8000000b0a147c36 */ /* 0x000fe20008000000 */
[----:B------:R-:W-:Y:S01]  /*0310*/  IADD3 R18, PT, PT, -R9, UR11, RZ ;  /* 0x0000000b09127c10 */ /* 0x000fe2000fffe1ff */
[----:B------:R-:W-:Y:S01]  /*0320*/  IMAD.IADD R22, R12, 0x1, -R11 ;  /* 0x000000010c167824 */ /* 0x000fe200078e0a0b */
[-C--:B------:R-:W-:Y:S01]  /*0330*/  IADD3 R0, PT, PT, -R10, R7.reuse, R0 ;  /* 0x000000070a007210 */ /* 0x080fe20007ffe100 */
[----:B------:R-:W1:Y:S02]  /*0340*/  LDCU UR5, c[0x0][0x39c] ;  /* 0x00007380ff0577ac */ /* 0x000e640008000800 */
[----:B------:R-:W-:Y:S01]  /*0350*/  IMAD R12, R15, R18, R15 ;  /* 0x000000120f0c7224 */ /* 0x000fe200078e020f */
[----:B------:R-:W-:Y:S01]  /*0360*/  LEA R18, R6, UR4, 0x2 ;  /* 0x0000000406127c11 */ /* 0x000fe2000f8e10ff */
[----:B------:R-:W-:-:S02]  /*0370*/  IMAD R22, R22, R7, RZ ;  /* 0x0000000716167224 */ /* 0x000fc400078e02ff */
[-C--:B------:R-:W-:Y:S02]  /*0380*/  IMAD R15, R20, R7.reuse, RZ ;  /* 0x00000007140f7224 */ /* 0x080fe400078e02ff */
[----:B------:R-:W-:Y:S01]  /*0390*/  IMAD R7, R0, R7, RZ ;  /* 0x0000000700077224 */ /* 0x000fe200078e02ff */
[----:B------:R-:W-:Y:S01]  /*03a0*/  IADD3 R0, PT, PT, R11, R16, RZ ;  /* 0x000000100b007210 */ /* 0x000fe20007ffe0ff */
[----:B------:R-:W-:Y:S01]  /*03b0*/  IMAD.MOV R16, RZ, RZ, -R16 ;  /* 0x000000ffff107224 */ /* 0x000fe200078e0a10 */
[----:B------:R-:W-:Y:S02]  /*03c0*/  LEA R17, R22, UR4, 0x2 ;  /* 0x0000000416117c11 */ /* 0x000fe4000f8e10ff */
[----:B------:R-:W-:-:S07]  /*03d0*/  LEA R19, R7, UR4, 0x2 ;  /* 0x0000000407137c11 */ /* 0x000fce000f8e10ff */
.L_x_20:
[----:B------:R-:W-:Y:S01]  /*03e0*/  VIADD R16, R16, 0x1 ;  /* 0x0000000110107836 */ /* 0x000fe20000000000 */
[----:B------:R-:W-:Y:S04]  /*03f0*/  BSSY.RECONVERGENT B0, `(.L_x_17) ;  /* 0x0000015000007945 */ /* 0x000fe80003800200 */
[----:B------:R-:W-:Y:S01]  /*0400*/  ISETP.NE.AND P1, PT, R16, RZ, PT ;  /* 0x000000ff1000720c */ /* 0x000fe20003f25270 */
[----:B--23--:R-:W-:-:S12]  /*0410*/  @P0 BRA `(.L_x_18) ;  /* 0x0000000000480947 */ /* 0x00cfd80003800000 */
[----:B-1----:R-:W-:-:S09]  /*0420*/  UISETP.NE.AND UP0, UPT, UR5, 0x1, UPT ;  /* 0x000000010500788c */ /* 0x002fd2000bf05270 */
[----:B------:R-:W-:Y:S05]  /*0430*/  BRA.U !UP0, `(.L_x_19) ;  /* 0x0000000108247547 */ /* 0x000fea000b800000 */
[----:B------:R-:W-:Y:S01]  /*0440*/  LEA R7, R12, R18, 0x2 ;  /* 0x000000120c077211 */ /* 0x000fe200078e10ff */
[----:B------:R-:W-:Y:S04]  /*0450*/  LDS R20, [R17] ;  /* 0x0000000011147984 */ /* 0x000fe80000000800 */
[----:B------:R-:W-:Y:S04]  /*0460*/  LDS R21, [R4] ;  /* 0x0000000004157984 */ /* 0x000fe80000000800 */
[----:B------:R-:W1:Y:S02]  /*0470*/  LDS R7, [R7] ;  /* 0x0000000007077984 */ /* 0x000e640000000800 */
[----:B-1----:R-:W-:-:S05]  /*0480*/  IMAD.IADD R20, R7, 0x1, R20 ;  /* 0x0000000107147824 */ /* 0x002fca00078e0214 */
[----:B------:R-:W-:-:S13]  /*0490*/  ISETP.GE.AND P2, PT, R20, R21, PT ;  /* 0x000000151400720c */ /* 0x000fda0003f46270 */
[----:B------:R-:W-:Y:S05]  /*04a0*/  @P2 BRA `(.L_x_18) ;  /* 0x0000000000242947 */ /* 0x000fea0003800000 */
[----:B------:R3:W-:Y:S01]  /*04b0*/  STS [R4], R20 ;  /* 0x0000001404007388 */ /* 0x0007e20000000800 */
[----:B------:R-:W-:Y:S05]  /*04c0*/  BRA `(.L_x_18) ;  /* 0x00000000001c7947 */ /* 0x000fea0003800000 */
.L_x_19:
[----:B------:R-:W-:Y:S01]  /*04d0*/  IMAD R7, R15, 0x4, R18 ;  /* 0x000000040f077824 */ /* 0x000fe200078e0212 */
[----:B------:R-:W-:Y:S04]  /*04e0*/  LDS R20, [R19] ;  /* 0x0000000013147984 */ /* 0x000fe80000000800 */
[----:B------:R-:W-:Y:S04]  /*04f0*/  LDS R21, [R4] ;  /* 0x0000000004157984 */ /* 0x000fe80000000800 */
[----:B------:R-:W1:Y:S02]  /*0500*/  LDS R7, [R7] ;  /* 0x0000000007077984 */ /* 0x000e640000000800 */
[----:B-1----:R-:W-:-:S04]  /*0510*/  IADD3 R20, PT, PT, R7, R20, RZ ;  /* 0x0000001407147210 */ /* 0x002fc80007ffe0ff */
[----:B------:R-:W-:-:S13]  /*0520*/  ISETP.GE.AND P2, PT, R20, R21, PT ;  /* 0x000000151400720c */ /* 0x000fda0003f46270 */
[----:B------:R2:W-:Y:S02]  /*0530*/  @!P2 STS [R4], R20 ;  /* 0x000000140400a388 */ /* 0x0005e40000000800 */
.L_x_18:
[----:B-1----:R-:W-:Y:S05]  /*0540*/  BSYNC.RECONVERGENT B0 ;  /* 0x0000000000007941 */ /* 0x002fea0003800200 */
.L_x_17:
[----:B0-----:R-:W-:Y:S01]  /*0550*/  IMAD.MOV.U32 R7, RZ, RZ, R13 ;  /* 0x000000ffff077224 */ /* 0x001fe200078e000d */
[----:B------:R-:W-:Y:S01]  /*0560*/  BAR.SYNC.DEFER_BLOCKING 0x0 ;  /* 0x0000000000007b1d */ /* 0x000fe20000010000 */
[----:B------:R-:W-:Y:S01]  /*0570*/  VIADD R19, R19, 0x4 ;  /* 0x0000000413137836 */ /* 0x000fe20000000000 */
[----:B------:R-:W-:Y:S01]  /*0580*/  IADD3 R17, PT, PT, R17, 0x4, RZ ;  /* 0x0000000411117810 */ /* 0x000fe20007ffe0ff */
[----:B------:R-:W-:-:S03]  /*0590*/  IMAD R18, R7, 0x4, R18 ;  /* 0x0000000407127824 */ /* 0x000fc600078e0212 */
[----:B------:R-:W-:Y:S05]  /*05a0*/  @P1 BRA `(.L_x_20) ;  /* 0xfffffffc008c1947 */ /* 0x000fea000383ffff */
.L_x_16:
[----:B------:R-:W-:-:S04]  /*05b0*/  IADD3 R14, PT, PT, R11, -R14, RZ ;  /* 0x8000000e0b0e7210 */ /* 0x000fc80007ffe0ff */
[----:B------:R-:W-:-:S13]  /*05c0*/  ISETP.GT.U32.AND P1, PT, R14, -0x4, PT ;  /* 0xfffffffc0e00780c */ /* 0x000fda0003f24070 */
[----:B------:R-:W-:Y:S05]  /*05d0*/  @P1 BRA `(.L_x_15) ;  /* 0x0000000800001947 */ /* 0x000fea0003800000 */
[----:B------:R-:W0:Y:S01]  /*05e0*/  LDCU UR5, c[0x0][0x38c] ;  /* 0x00007180ff0577ac */ /* 0x000e220008000800 */
[----:B------:R-:W1:Y:S01]  /*05f0*/  LDC R15, c[0x0][0x390] ;  /* 0x0000e400ff0f7b82 */ /* 0x000e620000000800 */
[----:B------:R-:W-:Y:S01]  /*0600*/  MOV R14, UR4 ;  /* 0x00000004000e7c02 */ /* 0x000fe20008000f00 */
[----:B------:R-:W-:Y:S01]  /*0610*/  IMAD.SHL.U32 R16, R6, 0x4, RZ ;  /* 0x0000000406107824 */ /* 0x000fe200078e00ff */
[----:B------:R-:W4:Y:S01]  /*0620*/  LDCU UR9, c[0x0][0x388] ;  /* 0x00007100ff0977ac */ /* 0x000f220008000800 */
[C---:B0-----:R-:W-:Y:S01]  /*0630*/  VIADD R11, R9.reuse, -UR5 ;  /* 0x80000005090b7c36 */ /* 0x041fe20008000000 */
[----:B------:R-:W-:-:S03]  /*0640*/  IADD3 R9, PT, PT, -R9, 0x1, RZ ;  /* 0x0000000109097810 */ /* 0x000fc60007ffe1ff */
[-CC-:B------:R-:W-:Y:S01]  /*0650*/  IMAD R11, R11, R7.reuse, R8.reuse ;  /* 0x000000070b0b7224 */ /* 0x180fe200078e0208 */
[-C--:B------:R-:W-:Y:S01]  /*0660*/  IADD3 R8, PT, PT, -R10, R7.reuse, R8 ;  /* 0x000000070a087210 */ /* 0x080fe20007ffe108 */
[----:B------:R-:W-:-:S03]  /*0670*/  IMAD R12, R9, R7, R0 ;  /* 0x00000007090c7224 */ /* 0x000fc600078e0200 */
[----:B------:R-:W-:Y:S01]  /*0680*/  IADD3 R10, PT, PT, R11, -UR5, RZ ;  /* 0x800000050b0a7c10 */ /* 0x000fe2000fffe0ff */
[----:B------:R-:W-:Y:S01]  /*0690*/  IMAD.SHL.U32 R11, R0, 0x4, RZ ;  /* 0x00000004000b7824 */ /* 0x000fe200078e00ff */
[----:B------:R-:W-:Y:S01]  /*06a0*/  IADD3 R18, PT, PT, R12, 0x2, RZ ;  /* 0x000000020c127810 */ /* 0x000fe20007ffe0ff */
[-C--:B------:R-:W-:Y:S02]  /*06b0*/  IMAD R8, R8, R7.reuse, RZ ;  /* 0x0000000708087224 */ /* 0x080fe400078e02ff */
[----:B------:R-:W-:-:S03]  /*06c0*/  IMAD R10, R10, R7, RZ ;  /* 0x000000070a0a7224 */ /* 0x000fc600078e02ff */
[----:B------:R-:W-:Y:S01]  /*06d0*/  LEA R8, R8, R11, 0x2 ;  /* 0x0000000b08087211 */ /* 0x000fe200078e10ff */
[----:B------:R-:W-:Y:S01]  /*06e0*/  IMAD R13, R10, 0x4, R11 ;  /* 0x000000040a0d7824 */ /* 0x000fe200078e020b */
[-C--:B------:R-:W-:Y:S02]  /*06f0*/  LOP3.LUT R11, RZ, R7.reuse, RZ, 0x33, !PT ;  /* 0x00000007ff0b7212 */ /* 0x080fe400078e33ff */
[----:B-1----:R-:W-:Y:S02]  /*0700*/  IADD3 R10, PT, PT, R15, UR8, R0 ;  /* 0x000000080f0a7c10 */ /* 0x002fe4000fffe000 */
[--C-:B------:R-:W-:Y:S02]  /*0710*/  IADD3 R8, PT, PT, R8, 0x8, R14.reuse ;  /* 0x0000000808087810 */ /* 0x100fe40007ffe00e */
[----:B------:R-:W-:Y:S01]  /*0720*/  IADD3 R9, PT, PT, R13, 0x8, R14 ;  /* 0x000000080d097810 */ /* 0x000fe20007ffe00e */
[C---:B------:R-:W-:Y:S02]  /*0730*/  VIADD R14, R12.reuse, 0x3 ;  /* 0x000000030c0e7836 */ /* 0x040fe40000000000 */
[----:B------:R-:W-:-:S02]  /*0740*/  IMAD R12, R12, R7, RZ ;  /* 0x000000070c0c7224 */ /* 0x000fc400078e02ff */
[----:B------:R-:W-:Y:S01]  /*0750*/  IMAD R10, R11, UR5, R10 ;  /* 0x000000050b0a7c24 */ /* 0x000fe2000f8e020a */
[----:B------:R-:W0:Y:S01]  /*0760*/  LDCU UR5, c[0x0][0x39c] ;  /* 0x00007380ff0577ac */ /* 0x000e220008000800 */
[-C--:B------:R-:W-:Y:S01]  /*0770*/  IMAD R11, R14, R7.reuse, RZ ;  /* 0x000000070e0b7224 */ /* 0x080fe200078e02ff */
[CC--:B------:R-:W-:Y:S01]  /*0780*/  IADD3 R19, PT, PT, R12.reuse, R7.reuse, RZ ;  /* 0x000000070c137210 */ /* 0x0c0fe20007ffe0ff */
[--C-:B------:R-:W-:Y:S01]  /*0790*/  IMAD R6, R12, 0x4, R16.reuse ;  /* 0x000000040c067824 */ /* 0x100fe200078e0210 */
[----:B------:R-:W-:Y:S01]  /*07a0*/  IADD3 R12, PT, PT, R10, 0x3, RZ ;  /* 0x000000030a0c7810 */ /* 0x000fe20007ffe0ff */
[-C--:B------:R-:W-:Y:S02]  /*07b0*/  IMAD R13, R18, R7.reuse, RZ ;  /* 0x00000007120d7224 */ /* 0x080fe400078e02ff */
[C---:B------:R-:W-:Y:S02]  /*07c0*/  VIADD R14, R10.reuse, 0x2 ;  /* 0x000000020a0e7836 */ /* 0x040fe40000000000 */
[----:B------:R-:W-:Y:S01]  /*07d0*/  IMAD R17, R10, R7, RZ ;  /* 0x000000070a117224 */ /* 0x000fe200078e02ff */
[----:B------:R-:W-:Y:S01]  /*07e0*/  LEA R10, R11, R16, 0x2 ;  /* 0x000000100b0a7211 */ /* 0x000fe200078e10ff */
[----:B------:R-:W-:-:S02]  /*07f0*/  IMAD R11, R13, 0x4, R16 ;  /* 0x000000040d0b7824 */ /* 0x000fc400078e0210 */
[-C--:B------:R-:W-:Y:S01]  /*0800*/  IMAD R13, R12, R7.reuse, RZ ;  /* 0x000000070c0d7224 */ /* 0x080fe200078e02ff */
[-C--:B------:R-:W-:Y:S01]  /*0810*/  LEA R12, R19, R16.reuse, 0x2 ;  /* 0x00000010130c7211 */ /* 0x080fe200078e10ff */
[----:B------:R-:W-:Y:S02]  /*0820*/  IMAD R15, R14, R7, RZ ;  /* 0x000000070e0f7224 */ /* 0x000fe400078e02ff */
[C---:B------:R-:W-:Y:S01]  /*0830*/  IMAD.IADD R19, R17.reuse, 0x1, R7 ;  /* 0x0000000111137824 */ /* 0x040fe200078e0207 */
[-C--:B------:R-:W-:Y:S01]  /*0840*/  LEA R7, R17, R16.reuse, 0x2 ;  /* 0x0000001011077211 */ /* 0x080fe200078e10ff */
[--C-:B------:R-:W-:Y:S01]  /*0850*/  IMAD R13, R13, 0x4, R16.reuse ;  /* 0x000000040d0d7824 */ /* 0x100fe200078e0210 */
[----:B------:R-:W-:Y:S01]  /*0860*/  LEA R14, R15, R16, 0x2 ;  /* 0x000000100f0e7211 */ /* 0x000fe200078e10ff */
[----:B0---4-:R-:W-:-:S07]  /*0870*/  IMAD R15, R19, 0x4, R16 ;  /* 0x00000004130f7824 */ /* 0x011fce00078e0210 */
.L_x_33:
[----:B------:R-:W-:Y:S04]  /*0880*/  BSSY.RECONVERGENT B0, `(.L_x_21) ;  /* 0x0000012000007945 */ /* 0x000fe80003800200 */
[----:B01--4-:R-:W-:Y:S05]  /*0890*/  @P0 BRA `(.L_x_22) ;  /* 0x0000000000400947 */ /* 0x013fea0003800000 */
[----:B------:R-:W-:-:S09]  /*08a0*/  UISETP.NE.AND UP0, UPT, UR5, 0x1, UPT ;  /* 0x000000010500788c */ /* 0x000fd2000bf05270 */
[----:B------:R-:W-:Y:S05]  /*08b0*/  BRA.U UP0, `(.L_x_23) ;  /* 0x0000000100207547 */ /* 0x000fea000b800000 */
[----:B------:R-:W-:Y:S04]  /*08c0*/  LDS R16, [R7+UR4] ;  /* 0x0000000407107984 */ /* 0x000fe80008000800 */
[----:B------:R-:W0:Y:S04]  /*08d0*/  LDS R17, [R8+-0x8] ;  /* 0xfffff80008117984 */ /* 0x000e280000000800 */
[----:B------:R-:W1:Y:S01]  /*08e0*/  LDS R18, [R4] ;  /* 0x0000000004127984 */ /* 0x000e620000000800 */
[----:B0-----:R-:W-:-:S04]  /*08f0*/  IADD3 R17, PT, PT, R16, R17, RZ ;  /* 0x0000001110117210 */ /* 0x001fc80007ffe0ff */
[----:B-1----:R-:W-:-:S13]  /*0900*/  ISETP.GE.AND P1, PT, R17, R18, PT ;  /* 0x000000121100720c */ /* 0x002fda0003f26270 */
[----:B------:R-:W-:Y:S05]  /*0910*/  @P1 BRA `(.L_x_22) ;  /* 0x0000000000201947 */ /* 0x000fea0003800000 */
[----:B------:R1:W-:Y:S01]  /*0920*/  STS [R4], R17 ;  /* 0x0000001104007388 */ /* 0x0003e20000000800 */
[----:B------:R-:W-:Y:S05]  /*0930*/  BRA `(.L_x_22) ;  /* 0x0000000000187947 */ /* 0x000fea0003800000 */
.L_x_23:
[----:B------:R-:W-:Y:S04]  /*0940*/  LDS R16, [R6+UR4] ;  /* 0x0000000406107984 */ /* 0x000fe80008000800 */
[----:B------:R-:W0:Y:S04]  /*0950*/  LDS R17, [R9+-0x8] ;  /* 0xfffff80009117984 */ /* 0x000e280000000800 */
[----:B------:R-:W1:Y:S01]  /*0960*/  LDS R18, [R4] ;  /* 0x0000000004127984 */ /* 0x000e620000000800 */
[----:B0-----:R-:W-:-:S05]  /*0970*/  IMAD.IADD R17, R16, 0x1, R17 ;  /* 0x0000000110117824 */ /* 0x001fca00078e0211 */
[----:B-1----:R-:W-:-:S13]  /*0980*/  ISETP.GE.AND P1, PT, R17, R18, PT ;  /* 0x000000121100720c */ /* 0x002fda0003f26270 */
[----:B------:R0:W-:Y:S02]  /*0990*/  @!P1 STS [R4], R17 ;  /* 0x0000001104009388 */ /* 0x0001e40000000800 */
.L_x_22:
[----:B------:R-:W-:Y:S05]  /*09a0*/  BSYNC.RECONVERGENT B0 ;  /* 0x0000000000007941 */ /* 0x000fea0003800200 */
.L_x_21:
[----:B------:R-:W-:Y:S06]  /*09b0*/  BAR.SYNC.DEFER_BLOCKING 0x0 ;  /* 0x0000000000007b1d */ /* 0x000fec0000010000 */
[----:B------:R-:W-:Y:S04]  /*09c0*/  BSSY.RECONVERGENT B0, `(.L_x_24) ;  /* 0x0000012000007945 */ /* 0x000fe80003800200 */
[----:B------:R-:W-:Y:S05]  /*09d0*/  @P0 BRA `(.L_x_25) ;  /* 0x0000000000400947 */ /* 0x000fea0003800000 */
[----:B------:R-:W-:-:S09]  /*09e0*/  UISETP.NE.AND UP0, UPT, UR5, 0x1, UPT ;  /* 0x000000010500788c */ /* 0x000fd2000bf05270 */
[----:B------:R-:W-:Y:S05]  /*09f0*/  BRA.U !UP0, `(.L_x_26) ;  /* 0x0000000108207547 */ /* 0x000fea000b800000 */
[----:B------:R-:W-:Y:S04]  /*0a00*/  LDS R16, [R12+UR4] ;  /* 0x000000040c107984 */ /* 0x000fe80008000800 */
[----:B01----:R-:W0:Y:S04]  /*0a10*/  LDS R17, [R9+-0x4] ;  /* 0xfffffc0009117984 */ /* 0x003e280000000800 */
[----:B------:R-:W1:Y:S01]  /*0a20*/  LDS R18, [R4] ;  /* 0x0000000004127984 */ /* 0x000e620000000800 */
[----:B0-----:R-:W-:-:S04]  /*0a30*/  IADD3 R17, PT, PT, R16, R17, RZ ;  /* 0x0000001110117210 */ /* 0x001fc80007ffe0ff */
[----:B-1----:R-:W-:-:S13]  /*0a40*/  ISETP.GE.AND P1, PT, R17, R18, PT ;  /* 0x000000121100720c */ /* 0x002fda0003f26270 */
[----:B------:R-:W-:Y:S05]  /*0a50*/  @P1 BRA `(.L_x_25) ;  /* 0x0000000000201947 */ /* 0x000fea0003800000 */
[----:B------:R0:W-:Y:S01]  /*0a60*/  STS [R4], R17 ;  /* 0x0000001104007388 */ /* 0x0001e20000000800 */
[----:B------:R-:W-:Y:S05]  /*0a70*/  BRA `(.L_x_25) ;  /* 0x0000000000187947 */ /* 0x000fea0003800000 */
.L_x_26:
[----:B------:R-:W-:Y:S04]  /*0a80*/  LDS R16, [R15+UR4] ;  /* 0x000000040f107984 */ /* 0x000fe80008000800 */
[----:B01----:R-:W0:Y:S04]  /*0a90*/  LDS R17, [R8+-0x4] ;  /* 0xfffffc0008117984 */ /* 0x003e280000000800 */
[----:B------:R-:W1:Y:S01]  /*0aa0*/  LDS R18, [R4] ;  /* 0x0000000004127984 */ /* 0x000e620000000800 */
[----:B0-----:R-:W-:-:S05]  /*0ab0*/  IMAD.IADD R17, R16, 0x1, R17 ;  /* 0x0000000110117824 */ /* 0x001fca00078e0211 */
[----:B-1----:R-:W-:-:S13]  /*0ac0*/  ISETP.GE.AND P1, PT, R17, R18, PT ;  /* 0x000000121100720c */ /* 0x002fda0003f26270 */
[----:B------:R4:W-:Y:S02]  /*0ad0*/  @!P1 STS [R4], R17 ;  /* 0x0000001104009388 */ /* 0x0009e40000000800 */
.L_x_25:
[----:B------:R-:W-:Y:S05]  /*0ae0*/  BSYNC.RECONVERGENT B0 ;  /* 0x0000000000007941 */ /* 0x000fea0003800200 */
.L_x_24:
[----:B------:R-:W-:Y:S06]  /*0af0*/  BAR.SYNC.DEFER_BLOCKING 0x0 ;  /* 0x0000000000007b1d */ /* 0x000fec0000010000 */
[----:B------:R-:W-:Y:S04]  /*0b00*/  BSSY.RECONVERGENT B0, `(.L_x_27) ;  /* 0x0000012000007945 */ /* 0x000fe80003800200 */
[----:B------:R-:W-:Y:S05]  /*0b10*/  @P0 BRA `(.L_x_28) ;  /* 0x0000000000400947 */ /* 0x000fea0003800000 */
[----:B------:R-:W-:-:S09]  /*0b20*/  UISETP.NE.AND UP0, UPT, UR5, 0x1, UPT ;  /* 0x000000010500788c */ /* 0x000fd2000bf05270 */
[----:B------:R-:W-:Y:S05]  /*0b30*/  BRA.U !UP0, `(.L_x_29) ;  /* 0x0000000108207547 */ /* 0x000fea000b800000 */
[----:B------:R-:W-:Y:S04]  /*0b40*/  LDS R16, [R11+UR4] ;  /* 0x000000040b107984 */ /* 0x000fe80008000800 */
[----:B01--4-:R-:W0:Y:S04]  /*0b50*/  LDS R17, [R9] ;  /* 0x0000000009117984 */ /* 0x013e280000000800 */
[----:B------:R-:W1:Y:S01]  /*0b60*/  LDS R18, [R4] ;  /* 0x0000000004127984 */ /* 0x000e620000000800 */
[----:B0-----:R-:W-:-:S04]  /*0b70*/  IADD3 R17, PT, PT, R16, R17, RZ ;  /* 0x0000001110117210 */ /* 0x001fc80007ffe0ff */
[----:B-1----:R-:W-:-:S13]  /*0b80*/  ISETP.GE.AND P1, PT, R17, R18, PT ;  /* 0x000000121100720c */ /* 0x002fda0003f26270 */
[----:B------:R-:W-:Y:S05]  /*0b90*/  @P1 BRA `(.L_x_28) ;  /* 0x0000000000201947 */ /* 0x000fea0003800000 */
[----:B------:R0:W-:Y:S01]  /*0ba0*/  STS [R4], R17 ;  /* 0x0000001104007388 */ /* 0x0001e20000000800 */
[----:B------:R-:W-:Y:S05]  /*0bb0*/  BRA `(.L_x_28) ;  /* 0x0000000000187947 */ /* 0x000fea0003800000 */
.L_x_29:
[----:B------:R-:W-:Y:S04]  /*0bc0*/  LDS R16, [R14+UR4] ;  /* 0x000000040e107984 */ /* 0x000fe80008000800 */
[----:B01--4-:R-:W0:Y:S04]  /*0bd0*/  LDS R17, [R8] ;  /* 0x0000000008117984 */ /* 0x013e280000000800 */
[----:B------:R-:W1:Y:S01]  /*0be0*/  LDS R18, [R4] ;  /* 0x0000000004127984 */ /* 0x000e620000000800 */
[----:B0-----:R-:W-:-:S05]  /*0bf0*/  IMAD.IADD R17, R16, 0x1, R17 ;  /* 0x0000000110117824 */ /* 0x001fca00078e0211 */
[----:B-1----:R-:W-:-:S13]  /*0c00*/  ISETP.GE.AND P1, PT, R17, R18, PT ;  /* 0x000000121100720c */ /* 0x002fda0003f26270 */
[----:B------:R0:W-:Y:S02]  /*0c10*/  @!P1 STS [R4], R17 ;  /* 0x0000001104009388 */ /* 0x0001e40000000800 */
.L_x_28:
[----:B------:R-:W-:Y:S05]  /*0c20*/  BSYNC.RECONVERGENT B0 ;  /* 0x0000000000007941 */ /* 0x000fea0003800200 */
.L_x_27:
[----:B------:R-:W-:Y:S06]  /*0c30*/  BAR.SYNC.DEFER_BLOCKING 0x0 ;  /* 0x0000000000007b1d */ /* 0x000fec0000010000 */
[----:B------:R-:W-:Y:S04]  /*0c40*/  BSSY.RECONVERGENT B0, `(.L_x_30) ;  /* 0x0000012000007945 */ /* 0x000fe80003800200 */
[----:B------:R-:W-:Y:S05]  /*0c50*/  @P0 BRA `(.L_x_31) ;  /* 0x0000000000400947 */ /* 0x000fea0003800000 */
[----:B------:R-:W-:-:S09]  /*0c60*/  UISETP.NE.AND UP0, UPT, UR5, 0x1, UPT ;  /* 0x000000010500788c */ /* 0x000fd2000bf05270 */
[----:B------:R-:W-:Y:S05]  /*0c70*/  BRA.U !UP0, `(.L_x_32) ;  /* 0x0000000108207547 */ /* 0x000fea000b800000 */
[----:B------:R-:W-:Y:S04]  /*0c80*/  LDS R16, [R10+UR4] ;  /* 0x000000040a107984 */ /* 0x000fe80008000800 */
[----:B01--4-:R-:W0:Y:S04]  /*0c90*/  LDS R17, [R9+0x4] ;  /* 0x0000040009117984 */ /* 0x013e280000000800 */
[----:B------:R-:W1:Y:S01]  /*0ca0*/  LDS R18, [R4] ;  /* 0x0000000004127984 */ /* 0x000e620000000800 */
[----:B0-----:R-:W-:-:S04]  /*0cb0*/  IADD3 R17, PT, PT, R16, R17, RZ ;  /* 0x0000001110117210 */ /* 0x001fc80007ffe0ff */
[----:B-1----:R-:W-:-:S13]  /*0cc0*/  ISETP.GE.AND P1, PT, R17, R18, PT ;  /* 0x000000121100720c */ /* 0x002fda0003f26270 */
[----:B------:R-:W-:Y:S05]  /*0cd0*/  @P1 BRA `(.L_x_31) ;  /* 0x0000000000201947 */ /* 0x000fea0003800000 */
[----:B------:R0:W-:Y:S01]  /*0ce0*/  STS [R4], R17 ;  /* 0x0000001104007388 */ /* 0x0001e20000000800 */
[----:B------:R-:W-:Y:S05]  /*0cf0*/  BRA `(.L_x_31) ;  /* 0x0000000000187947 */ /* 0x000fea0003800000 */
.L_x_32:
[----:B------:R-:W-:Y:S04]  /*0d00*/  LDS R16, [R13+UR4] ;  /* 0x000000040d107984 */ /* 0x000fe80008000800 */
[----:B01--4-:R-:W0:Y:S04]  /*0d10*/  LDS R17, [R8+0x4] ;  /* 0x0000040008117984 */ /* 0x013e280000000800 */
[----:B------:R-:W1:Y:S01]  /*0d20*/  LDS R18, [R4] ;  /* 0x0000000004127984 */ /* 0x000e620000000800 */
[----:B0-----:R-:W-:-:S05]  /*0d30*/  IMAD.IADD R17, R16, 0x1, R17 ;  /* 0x0000000110117824 */ /* 0x001fca00078e0211 */
[----:B-1----:R-:W-:-:S13]  /*0d40*/  ISETP.GE.AND P1, PT, R17, R18, PT ;  /* 0x000000121100720c */ /* 0x002fda0003f26270 */
[----:B------:R0:W-:Y:S02]  /*0d50*/  @!P1 STS [R4], R17 ;  /* 0x0000001104009388 */ /* 0x0001e40000000800 */
.L_x_31:
[----:B------:R-:W-:Y:S05]  /*0d60*/  BSYNC.RECONVERGENT B0 ;  /* 0x0000000000007941 */ /* 0x000fea0003800200 */
.L_x_30:
[----:B------:R-:W-:Y:S01]  /*0d70*/  IADD3 R0, PT, PT, R0, 0x4, RZ ;  /* 0x0000000400007810 */ /* 0x000fe20007ffe0ff */
[----:B------:R-:W-:Y:S01]  /*0d80*/  BAR.SYNC.DEFER_BLOCKING 0x0 ;  /* 0x0000000000007b1d */ /* 0x000fe20000010000 */
[----:B------:R-:W-:Y:S01]  /*0d90*/  ULEA UR4, UR9, UR4, 0x4 ;  /* 0x0000000409047291 */ /* 0x000fe2000f8e20ff */
[----:B------:R-:W-:Y:S01]  /*0da0*/  VIADD R8, R8, 0x10 ;  /* 0x0000001008087836 */ /* 0x000fe20000000000 */
[----:B------:R-:W-:Y:S02]  /*0db0*/  ISETP.GE.AND P1, PT, R0, R5, PT ;  /* 0x000000050000720c */ /* 0x000fe40003f26270 */
[----:B------:R-:W-:-:S11]  /*0dc0*/  IADD3 R9, PT, PT, R9, 0x10, RZ ;  /* 0x0000001009097810 */ /* 0x000fd60007ffe0ff */
[----:B------:R-:W-:Y:S05]  /*0dd0*/  @!P1 BRA `(.L_x_33) ;  /* 0xfffffff800a89947 */ /* 0x000fea000383ffff */
.L_x_15:
[----:B0-----:R-:W0:Y:S04]  /*0de0*/  LDS R5, [R4] ;  /* 0x0000000004057984 */ /* 0x001e280000000800 */
[----:B0-----:R-:W-:Y:S01]  /*0df0*/  STG.E desc[UR6][R2.64], R5 ;  /* 0x0000000502007986 */ /* 0x001fe2000c101906 */
[----:B------:R-:W-:Y:S05]  /*0e00*/  EXIT ;  /* 0x000000000000794d */ /* 0x000fea0003800000 */
.L_x_34:
        /* <DEDUP_REMOVED lines=15> */
.L_x_51:


//--------------------- .text._Z10gpu_phase1Piiiiii --------------------------
	.section	.text._Z10gpu_phase1Piiiiii,"ax",@progbits
	.align	128
        .global         _Z10gpu_phase1Piiiiii
        .type           _Z10gpu_phase1Piiiiii,@function
        .size           _Z10gpu_phase1Piiiiii,(.L_x_52 - _Z10gpu_phase1Piiiiii)
        .other          _Z10gpu_phase1Piiiiii,@"STO_CUDA_ENTRY STV_DEFAULT"
_Z10gpu_phase1Piiiiii:
.text._Z10gpu_phase1Piiiiii:
[----:B------:R-:W-:Y:S01]  /*0000*/  LDC R1, c[0x0][0x37c] ;  /* 0x0000df00ff017b82 */ /* 0x000fe20000000800 */
[----:B------:R-:W0:Y:S07]  /*0010*/  S2R R4, SR_TID.X ;  /* 0x0000000000047919 */ /* 0x000e2e0000002100 */
[----:B------:R-:W1:Y:S01]  /*0020*/  S2UR UR4, SR_CTAID.X ;  /* 0x00000000000479c3 */ /* 0x000e620000002500 */
[----:B------:R-:W1:Y:S01]  /*0030*/  LDCU.64 UR6, c[0x0][0x390] ;  /* 0x00007200ff0677ac */ /* 0x000e620008000a00 */
[----:B------:R-:W2:Y:S01]  /*0040*/  S2R R10, SR_TID.Y ;  /* 0x00000000000a7919 */ /* 0x000ea20000002200 */
[----:B------:R-:W3:Y:S05]  /*0050*/  LDCU UR8, c[0x0][0x388] ;  /* 0x00007100ff0877ac */ /* 0x000eea0008000800 */
[----:B------:R-:W4:Y:S08]  /*0060*/  S2UR UR5, SR_CTAID.Y ;  /* 0x00000000000579c3 */ /* 0x000f300000002600 */
[----:B------:R-:W5:Y:S01]  /*0070*/  LDC.64 R2, c[0x0][0x380] ;  /* 0x0000e000ff027b82 */ /* 0x000f620000000a00 */
[----:B---3--:R-:W-:Y:S01]  /*0080*/  IMAD.U32 R5, RZ, RZ, UR8 ;  /* 0x00000008ff057e24 */ /* 0x008fe2000f8e00ff */
[----:B-1----:R-:W-:-:S06]  /*0090*/  UIADD3 UR4, UPT, UPT, UR4, UR6, URZ ;  /* 0x0000000604047290 */ /* 0x002fcc000fffe0ff */
[----:B------:R-:W1:Y:S01]  /*00a0*/  LDC R12, c[0x0][0x38c] ;  /* 0x0000e300ff0c7b82 */ /* 0x000e620000000800 */
[----:B0-----:R-:W-:Y:S01]  /*00b0*/  IMAD R7, R5, UR4, R4 ;  /* 0x0000000405077c24 */ /* 0x001fe2000f8e0204 */
[----:B----4-:R-:W-:-:S06]  /*00c0*/  UIADD3 UR5, UPT, UPT, UR5, UR7, URZ ;  /* 0x0000000705057290 */ /* 0x010fcc000fffe0ff */
[----:B------:R-:W0:Y:S01]  /*00d0*/  LDC R13, c[0x0][0x398] ;  /* 0x0000e600ff0d7b82 */ /* 0x000e220000000800 */
[----:B------:R-:W3:Y:S01]  /*00e0*/  LDCU.64 UR6, c[0x0][0x358] ;  /* 0x00006b00ff0677ac */ /* 0x000ee20008000a00 */
[----:B--2---:R-:W-:-:S04]  /*00f0*/  IMAD R8, R5, UR5, R10 ;  /* 0x0000000505087c24 */ /* 0x004fc8000f8e020a */
[----:B------:R-:W-:-:S04]  /*0100*/  IMAD R9, R8, 0x4e2a, R7 ;  /* 0x00004e2a08097824 */ /* 0x000fc800078e0207 */
[----:B-----5:R-:W-:-:S05]  /*0110*/  IMAD.WIDE R2, R9, 0x4, R2 ;  /* 0x0000000409027825 */ /* 0x020fca00078e0202 */
[----:B---3--:R-:W2:Y:S01]  /*0120*/  LDG.E R11, desc[UR6][R2.64] ;  /* 0x00000006020b7981 */ /* 0x008ea2000c1e1900 */
[----:B------:R-:W3:Y:S01]  /*0130*/  S2UR UR5, SR_CgaCtaId ;  /* 0x00000000000579c3 */ /* 0x000ee20000008800 */
[----:B-1----:R-:W-:Y:S01]  /*0140*/  IMAD R12, R5, R12, RZ ;  /* 0x0000000c050c7224 */ /* 0x002fe200078e02ff */
[----:B------:R-:W-:Y:S01]  /*0150*/  UMOV UR4, 0x400 ;  /* 0x0000040000047882 */ /* 0x000fe20000000000 */
[----:B------:R-:W-:-:S03]  /*0160*/  IMAD R9, R10, R5, RZ ;  /* 0x000000050a097224 */ /* 0x000fc600078e02ff */
[----:B0-----:R-:W-:Y:S01]  /*0170*/  ISETP.GE.AND P0, PT, R12, R13, PT ;  /* 0x0000000d0c00720c */ /* 0x001fe20003f06270 */
[----:B------:R-:W-:-:S03]  /*0180*/  IMAD.IADD R0, R9, 0x1, R4 ;  /* 0x0000000109007824 */ /* 0x000fc600078e0204 */
[----:B------:R-:W-:Y:S01]  /*0190*/  ISETP.LT.OR P0, PT, R5, 0x1, P0 ;  /* 0x000000010500780c */ /* 0x000fe20000701670 */
[----:B---3--:R-:W-:-:S06]  /*01a0*/  ULEA UR4, UR5, UR4, 0x18 ;  /* 0x0000000405047291 */ /* 0x008fcc000f8ec0ff */
[----:B------:R-:W-:-:S05]  /*01b0*/  LEA R0, R0, UR4, 0x2 ;  /* 0x0000000400007c11 */ /* 0x000fca000f8e10ff */
[----:B--2---:R0:W-:Y:S01]  /*01c0*/  STS [R0], R11 ;  /* 0x0000000b00007388 */ /* 0x0041e20000000800 */
[----:B------:R-:W-:Y:S06]  /*01d0*/  BAR.SYNC.DEFER_BLOCKING 0x0 ;  /* 0x0000000000007b1d */ /* 0x000fec0000010000 */
[----:B------:R-:W-:Y:S05]  /*01e0*/  @P0 BRA `(.L_x_35) ;  /* 0x00000004007c0947 */ /* 0x000fea0003800000 */
[C---:B------:R-:W-:Y:S02]  /*01f0*/  VIADDMNMX R6, R12.reuse, R5, R13, PT ;  /* 0x000000050c067246 */ /* 0x040fe4000380010d */
[----:B------:R-:W-:Y:S02]  /*0200*/  VIMNMX R7, PT, PT, R7, R8, !PT ;  /* 0x0000000807077248 */ /* 0x000fe40007fe0100 */
[C---:B0-----:R-:W-:Y:S02]  /*0210*/  VIADDMNMX R11, R12.reuse, 0x1, R6, !PT ;  /* 0x000000010c0b7846 */ /* 0x041fe40007800106 */
[----:B------:R-:W-:Y:S01]  /*0220*/  ISETP.GE.AND P0, PT, R7, R13, PT ;  /* 0x0000000d0700720c */ /* 0x000fe20003f06270 */
[----:B------:R-:W-:Y:S01]  /*0230*/  IMAD.MOV.U32 R7, RZ, RZ, R12 ;  /* 0x000000ffff077224 */ /* 0x000fe200078e000c */
[----:B------:R-:W-:-:S04]  /*0240*/  IADD3 R8, PT, PT, -R12, R11, RZ ;  /* 0x0000000b0c087210 */ /* 0x000fc80007ffe1ff */
[----:B------:R-:W-:-:S13]  /*0250*/  LOP3.LUT P1, R13, R8, 0x3, RZ, 0xc0, !PT ;  /* 0x00000003080d7812 */ /* 0x000fda000782c0ff */
[----:B------:R-:W-:Y:S05]  /*0260*/  @!P1 BRA `(.L_x_36) ;  /* 0x0000000000549947 */ /* 0x000fea0003800000 */
[----:B------:R-:W0:Y:S01]  /*0270*/  LDC R16, c[0x0][0x388] ;  /* 0x0000e200ff107b82 */ /* 0x000e220000000800 */
[----:B------:R-:W-:Y:S01]  /*0280*/  IMAD.IADD R7, R12, 0x1, R13 ;  /* 0x000000010c077824 */ /* 0x000fe200078e020d */
[----:B------:R-:W-:Y:S02]  /*0290*/  LEA R9, R9, UR4, 0x2 ;  /* 0x0000000409097c11 */ /* 0x000fe4000f8e10ff */
[----:B------:R-:W-:Y:S02]  /*02a0*/  IADD3 R13, PT, PT, -R13, RZ, RZ ;  /* 0x000000ff0d0d7210 */ /* 0x000fe40007ffe1ff */
[----:B------:R-:W-:-:S07]  /*02b0*/  LEA R8, R4, UR4, 0x2 ;  /* 0x0000000404087c11 */ /* 0x000fce000f8e10ff */
.L_x_39:
[----:B------:R-:W-:Y:S04]  /*02c0*/  BSSY.RECONVERGENT B0, `(.L_x_37) ;  /* 0x0000008000007945 */ /* 0x000fe80003800200 */
[----:B------:R-:W-:Y:S05]  /*02d0*/  @P0 BRA `(.L_x_38) ;  /* 0x0000000000180947 */ /* 0x000fea0003800000 */
[----:B------:R-:W-:Y:S04]  /*02e0*/  LDS R5, [R8] ;  /* 0x0000000008057984 */ /* 0x000fe80000000800 */
[----:B------:R-:W1:Y:S04]  /*02f0*/  LDS R14, [R9] ;  /* 0x00000000090e7984 */ /* 0x000e680000000800 */
[----:B------:R-:W2:Y:S01]  /*0300*/  LDS R15, [R0] ;  /* 0x00000000000f7984 */ /* 0x000ea20000000800 */
[----:B-1----:R-:W-:-:S05]  /*0310*/  IMAD.IADD R5, R5, 0x1, R14 ;  /* 0x0000000105057824 */ /* 0x002fca00078e020e */
[----:B--2---:R-:W-:-:S13]  /*0320*/  ISETP.GE.AND P1, PT, R5, R15, PT ;  /* 0x0000000f0500720c */ /* 0x004fda0003f26270 */
[----:B------:R1:W-:Y:S02]  /*0330*/  @!P1 STS [R0], R5 ;  /* 0x0000000500009388 */ /* 0x0003e40000000800 */
.L_x_38:
[----:B------:R-:W-:Y:S05]  /*0340*/  BSYNC.RECONVERGENT B0 ;  /* 0x0000000000007941 */ /* 0x000fea0003800200 */
.L_x_37:
[----:B------:R-:W-:Y:S01]  /*0350*/  VIADD R13, R13, 0x1 ;  /* 0x000000010d0d7836 */ /* 0x000fe20000000000 */
[----:B01----:R-:W-:Y:S01]  /*0360*/  MOV R5, R16 ;  /* 0x0000001000057202 */ /* 0x003fe20000000f00 */
[----:B------:R-:W-:Y:S01]  /*0370*/  BAR.SYNC.DEFER_BLOCKING 0x0 ;  /* 0x0000000000007b1d */ /* 0x000fe20000010000 */
[----:B------:R-:W-:Y:S02]  /*0380*/  VIADD R9, R9, 0x4 ;  /* 0x0000000409097836 */ /* 0x000fe40000000000 */
[----:B------:R-:W-:Y:S01]  /*0390*/  ISETP.NE.AND P1, PT, R13, RZ, PT ;  /* 0x000000ff0d00720c */ /* 0x000fe20003f25270 */
[----:B------:R-:W-:-:S12]  /*03a0*/  IMAD R8, R5, 0x4, R8 ;  /* 0x0000000405087824 */ /* 0x000fd800078e0208 */
[----:B------:R-:W-:Y:S05]  /*03b0*/  @P1 BRA `(.L_x_39) ;  /* 0xfffffffc00c01947 */ /* 0x000fea000383ffff */
.L_x_36:
[----:B------:R-:W-:-:S04]  /*03c0*/  IADD3 R11, PT, PT, R12, -R11, RZ ;  /* 0x8000000b0c0b7210 */ /* 0x000fc80007ffe0ff */
[----:B------:R-:W-:-:S13]  /*03d0*/  ISETP.GT.U32.AND P1, PT, R11, -0x4, PT ;  /* 0xfffffffc0b00780c */ /* 0x000fda0003f24070 */
[----:B------:R-:W-:Y:S05]  /*03e0*/  @P1 BRA `(.L_x_35) ;  /* 0x0000000000fc1947 */ /* 0x000fea0003800000 */
[----:B------:R-:W0:Y:S01]  /*03f0*/  LDCU UR5, c[0x0][0x38c] ;  /* 0x00007180ff0577ac */ /* 0x000e220008000800 */
[----:B------:R-:W1:Y:S01]  /*0400*/  LDC R8, c[0x0][0x388] ;  /* 0x0000e200ff087b82 */ /* 0x000e620000000800 */
[----:B------:R-:W-:Y:S01]  /*0410*/  LEA R9, R4, UR4, 0x2 ;  /* 0x0000000404097c11 */ /* 0x000fe2000f8e10ff */
[----:B0-----:R-:W-:Y:S02]  /*0420*/  VIADD R14, R10, -UR5 ;  /* 0x800000050a0e7c36 */ /* 0x001fe40008000000 */
[----:B------:R-:W-:Y:S02]  /*0430*/  IMAD.IADD R10, R7, 0x1, -R12 ;  /* 0x00000001070a7824 */ /* 0x000fe400078e0a0c */
[-C--:B------:R-:W-:Y:S02]  /*0440*/  IMAD R11, R14, R5.reuse, R7 ;  /* 0x000000050e0b7224 */ /* 0x080fe400078e0207 */
[C---:B------:R-:W-:Y:S01]  /*0450*/  VIADD R14, R10.reuse, 0x2 ;  /* 0x000000020a0e7836 */ /* 0x040fe20000000000 */
[C---:B------:R-:W-:Y:S01]  /*0460*/  IADD3 R12, PT, PT, R10.reuse, 0x3, RZ ;  /* 0x000000030a0c7810 */ /* 0x040fe20007ffe0ff */
[----:B------:R-:W-:Y:S01]  /*0470*/  IMAD R10, R10, R5, RZ ;  /* 0x000000050a0a7224 */ /* 0x000fe200078e02ff */
[----:B------:R-:W-:-:S03]  /*0480*/  LEA R11, R11, UR4, 0x2 ;  /* 0x000000040b0b7c11 */ /* 0x000fc6000f8e10ff */
[-C--:B------:R-:W-:Y:S02]  /*0490*/  IMAD R4, R12, R5.reuse, RZ ;  /* 0x000000050c047224 */ /* 0x080fe400078e02ff */
[----:B------:R-:W-:Y:S02]  /*04a0*/  IMAD R12, R14, R5, RZ ;  /* 0x000000050e0c7224 */ /* 0x000fe400078e02ff */
[----:B------:R-:W-:Y:S01]  /*04b0*/  IMAD.IADD R14, R10, 0x1, R5 ;  /* 0x000000010a0e7824 */ /* 0x000fe200078e0205 */
[----:B------:R-:W-:-:S07]  /*04c0*/  IADD3 R5, PT, PT, R11, 0x8, RZ ;  /* 0x000000080b057810 */ /* 0x000fce0007ffe0ff */
.L_x_48:
[----:B------:R-:W-:Y:S04]  /*04d0*/  BSSY.RECONVERGENT B0, `(.L_x_40) ;  /* 0x0000009000007945 */ /* 0x000fe80003800200 */
[----:B0-234-:R-:W-:Y:S05]  /*04e0*/  @P0 BRA `(.L_x_41) ;  /* 0x00000000001c0947 */ /* 0x01dfea0003800000 */
[----:B------:R-:W-:Y:S01]  /*04f0*/  IMAD R11, R10, 0x4, R9 ;  /* 0x000000040a0b7824 */ /* 0x000fe200078e0209 */
[----:B------:R-:W-:Y:S04]  /*0500*/  LDS R16, [R5+-0x8] ;  /* 0xfffff80005107984 */ /* 0x000fe80000000800 */
[----:B------:R-:W-:Y:S04]  /*0510*/  LDS R13, [R0] ;  /* 0x00000000000d7984 */ /* 0x000fe80000000800 */
[----:B------:R-:W0:Y:S02]  /*0520*/  LDS R11, [R11] ;  /* 0x000000000b0b7984 */ /* 0x000e240000000800 */
[----:B0-----:R-:W-:-:S05]  /*0530*/  IMAD.IADD R16, R11, 0x1, R16 ;  /* 0x000000010b107824 */ /* 0x001fca00078e0210 */
[----:B------:R-:W-:-:S13]  /*0540*/  ISETP.GE.AND P1, PT, R16, R13, PT ;  /* 0x0000000d1000720c */ /* 0x000fda0003f26270 */
[----:B------:R0:W-:Y:S02]  /*0550*/  @!P1 STS [R0], R16 ;  /* 0x0000001000009388 */ /* 0x0001e40000000800 */
.L_x_41:
[----:B------:R-:W-:Y:S05]  /*0560*/  BSYNC.RECONVERGENT B0 ;  /* 0x0000000000007941 */ /* 0x000fea0003800200 */
.L_x_40:
        /* <DEDUP_REMOVED lines=10> */
.L_x_43:
[----:B------:R-:W-:Y:S05]  /*0610*/  BSYNC.RECONVERGENT B0 ;  /* 0x0000000000007941 */ /* 0x000fea0003800200 */
.L_x_42:
[----:B------:R-:W-:Y:S06]  /*0620*/  BAR.SYNC.DEFER_BLOCKING 0x0 ;  /* 0x0000000000007b1d */ /* 0x000fec0000010000 */
[----:B------:R-:W-:Y:S04]  /*0630*/  BSSY.RECONVERGENT B0, `(.L_x_44) ;  /* 0x0000009000007945 */ /* 0x000fe80003800200 */
[----:B------:R-:W-:Y:S05]  /*0640*/  @P0 BRA `(.L_x_45) ;  /* 0x00000000001c0947 */ /* 0x000fea0003800000 */
[----:B------:R-:W-:Y:S01]  /*0650*/  LEA R11, R12, R9, 0x2 ;  /* 0x000000090c0b7211 */ /* 0x000fe200078e10ff */
[----:B0-2---:R-:W-:Y:S04]  /*0660*/  LDS R16, [R5] ;  /* 0x0000000005107984 */ /* 0x005fe80000000800 */
[----:B------:R-:W-:Y:S04]  /*0670*/  LDS R13, [R0] ;  /* 0x00000000000d7984 */ /* 0x000fe80000000800 */
[----:B------:R-:W0:Y:S02]  /*0680*/  LDS R11, [R11] ;  /* 0x000000000b0b7984 */ /* 0x000e240000000800 */
[----:B0-----:R-:W-:-:S05]  /*0690*/  IMAD.IADD R16, R11, 0x1, R16 ;  /* 0x000000010b107824 */ /* 0x001fca00078e0210 */
[----:B------:R-:W-:-:S13]  /*06a0*/  ISETP.GE.AND P1, PT, R16, R13, PT ;  /* 0x0000000d1000720c */ /* 0x000fda0003f26270 */
[----:B------:R3:W-:Y:S02]  /*06b0*/  @!P1 STS [R0], R16 ;  /* 0x0000001000009388 */ /* 0x0007e40000000800 */
.L_x_45:
[----:B------:R-:W-:Y:S05]  /*06c0*/  BSYNC.RECONVERGENT B0 ;  /* 0x0000000000007941 */ /* 0x000fea0003800200 */
.L_x_44:
[----:B------:R-:W-:Y:S06]  /*06d0*/  BAR.SYNC.DEFER_BLOCKING 0x0 ;  /* 0x0000000000007b1d */ /* 0x000fec0000010000 */
[----:B------:R-:W-:Y:S04]  /*06e0*/  BSSY.RECONVERGENT B0, `(.L_x_46) ;  /* 0x0000009000007945 */ /* 0x000fe80003800200 */
[----:B------:R-:W-:Y:S05]  /*06f0*/  @P0 BRA `(.L_x_47) ;  /* 0x00000000001c0947 */ /* 0x000fea0003800000 */
[----:B------:R-:W-:Y:S01]  /*0700*/  LEA R11, R4, R9, 0x2 ;  /* 0x00000009040b7211 */ /* 0x000fe200078e10ff */
[----:B0-23--:R-:W-:Y:S04]  /*0710*/  LDS R16, [R5+0x4] ;  /* 0x0000040005107984 */ /* 0x00dfe80000000800 */
[----:B------:R-:W-:Y:S04]  /*0720*/  LDS R13, [R0] ;  /* 0x00000000000d7984 */ /* 0x000fe80000000800 */
[----:B------:R-:W0:Y:S02]  /*0730*/  LDS R11, [R11] ;  /* 0x000000000b0b7984 */ /* 0x000e240000000800 */
[----:B0-----:R-:W-:-:S05]  /*0740*/  IMAD.IADD R16, R11, 0x1, R16 ;  /* 0x000000010b107824 */ /* 0x001fca00078e0210 */
[----:B------:R-:W-:-:S13]  /*0750*/  ISETP.GE.AND P1, PT, R16, R13, PT ;  /* 0x0000000d1000720c */ /* 0x000fda0003f26270 */
[----:B------:R4:W-:Y:S02]  /*0760*/  @!P1 STS [R0], R16 ;  /* 0x0000001000009388 */ /* 0x0009e40000000800 */
.L_x_47:
[----:B------:R-:W-:Y:S05]  /*0770*/  BSYNC.RECONVERGENT B0 ;  /* 0x0000000000007941 */ /* 0x000fea0003800200 */
.L_x_46:
[----:B------:R-:W-:Y:S01]  /*0780*/  IADD3 R7, PT, PT, R7, 0x4, RZ ;  /* 0x0000000407077810 */ /* 0x000fe20007ffe0ff */
[----:B------:R-:W-:Y:S01]  /*0790*/  BAR.SYNC.DEFER_BLOCKING 0x0 ;  /* 0x0000000000007b1d */ /* 0x000fe20000010000 */
[----:B-1----:R-:W-:Y:S01]  /*07a0*/  IMAD R9, R8, 0x10, R9 ;  /* 0x0000001008097824 */ /* 0x002fe200078e0209 */
[----:B------:R-:W-:Y:S02]  /*07b0*/  IADD3 R5, PT, PT, R5, 0x10, RZ ;  /* 0x0000001005057810 */ /* 0x000fe40007ffe0ff */
[----:B------:R-:W-:-:S13]  /*07c0*/  ISETP.GE.AND P1, PT, R7, R6, PT ;  /* 0x000000060700720c */ /* 0x000fda0003f26270 */
[----:B------:R-:W-:Y:S05]  /*07d0*/  @!P1 BRA `(.L_x_48) ;  /* 0xfffffffc003c9947 */ /* 0x000fea000383ffff */
.L_x_35:
[----:B------:R-:W1:Y:S04]  /*07e0*/  LDS R5, [R0] ;  /* 0x0000000000057984 */ /* 0x000e680000000800 */
[----:B-1----:R-:W-:Y:S01]  /*07f0*/  STG.E desc[UR6][R2.64], R5 ;  /* 0x0000000502007986 */ /* 0x002fe2000c101906 */
[----:B------:R-:W-:Y:S05]  /*0800*/  EXIT ;  /* 0x000000000000794d */ /* 0x000fea0003800000 */
.L_x_49:
        /* <DEDUP_REMOVED lines=15> */
.L_x_52:


//--------------------- .nv.shared._Z10gpu_phase3Piiiiii --------------------------
	.section	.nv.shared._Z10gpu_phase3Piiiiii,"aw",@nobits
	.sectionflags	@""
	.align	16
	.zero		1024


//--------------------- .nv.shared.reserved.0     --------------------------
	.section	.nv.shared.reserved.0,"aw",@nobits
	.weak		__nv_reservedSMEM_offset_0_alias
	.size		__nv_reservedSMEM_offset_0_alias, 0, 64
	.other		__nv_reservedSMEM_offset_0_alias,@"STO_CUDA_RESERVED_SHARED STV_DEFAULT"
__nv_reservedSMEM_offset_0_alias:
	.zero		0
	.zero		64


//--------------------- .nv.shared._Z10gpu_phase2Piiiiiii --------------------------
	.section	.nv.shared._Z10gpu_phase2Piiiiiii,"aw",@nobits
	.sectionflags	@""
	.align	16
	.zero		1024


//--------------------- .nv.shared._Z10gpu_phase1Piiiiii --------------------------
	.section	.nv.shared._Z10gpu_phase1Piiiiii,"aw",@nobits
	.sectionflags	@""
	.align	16
	.zero		1024


//--------------------- .nv.constant0._Z10gpu_phase3Piiiiii --------------------------
	.section	.nv.constant0._Z10gpu_phase3Piiiiii,"a",@progbits
	.sectionflags	@""
	.align	4
.nv.constant0._Z10gpu_phase3Piiiiii:
	.zero		924


//--------------------- .nv.constant0._Z10gpu_phase2Piiiiiii --------------------------
	.section	.nv.constant0._Z10gpu_phase2Piiiiiii,"a",@progbits
	.sectionflags	@""
	.align	4
.nv.constant0._Z10gpu_phase2Piiiiiii:
	.zero		928


//--------------------- .nv.constant0._Z10gpu_phase1Piiiiii --------------------------
	.section	.nv.constant0._Z10gpu_phase1Piiiiii,"a",@progbits
	.sectionflags	@""
	.align	4
.nv.constant0._Z10gpu_phase1Piiiiii:
	.zero		924


//--------------------- SYMBOLS --------------------------

	.type		.nv.reservedSmem.offset0,@object
	.size		.nv.reservedSmem.offset0,0x4
	.type		.nv.reservedSmem.cap,@object
	.size		.nv.reservedSmem.cap,0x4
